// auto-generated by cutlass_sweep.conv — config: {"arch": "sm_100", "cluster_m": 1, "cluster_n": 1, "conv_kind": "wgrad", "dtype": "fp16", "ndim": 2, "tile_k": 64, "tile_m": 128, "tile_n": 64}
#include "cutlass/cutlass.h"
#include "cute/tensor.hpp"
#include "cutlass/kernel_hardware_info.hpp"
#include "cutlass/conv/convolution.h"
#include "cutlass/conv/dispatch_policy.hpp"
#include "cutlass/conv/collective/collective_builder.hpp"
#include "cutlass/conv/kernel/conv_universal.hpp"
#include "cutlass/conv/device/conv_universal_adapter.hpp"
#include "cutlass/epilogue/collective/collective_builder.hpp"

using namespace cute;
using Elem = cutlass::half_t;
using Acc  = float;
using LayoutAB = cutlass::layout::TensorNHWC;
using LayoutC  = cutlass::layout::TensorKCSR;
constexpr auto ConvOp = cutlass::conv::Operator::kWgrad;
using TileShape    = Shape<_128, Shape<_64>, Shape<_64>>;
using ClusterShape = Shape<_1, _1, _1>;

using CollectiveEpilogue = typename cutlass::epilogue::collective::CollectiveBuilder<
    cutlass::arch::Sm100, cutlass::arch::OpClassTensorOp,
    TileShape, ClusterShape,
    cutlass::epilogue::collective::EpilogueTileAuto,
    Acc, Acc,
    Elem, LayoutC, 128 / cutlass::sizeof_bits<Elem>::value,
    Elem, LayoutC, 128 / cutlass::sizeof_bits<Elem>::value,
    cutlass::epilogue::collective::EpilogueScheduleAuto
  >::CollectiveOp;

using CollectiveMainloop = typename cutlass::conv::collective::CollectiveBuilder<
    cutlass::arch::Sm100, cutlass::arch::OpClassTensorOp, ConvOp,
    Elem, LayoutAB, 128 / cutlass::sizeof_bits<Elem>::value,
    Elem, LayoutAB, 128 / cutlass::sizeof_bits<Elem>::value,
    Acc,
    TileShape, ClusterShape,
    cutlass::conv::collective::StageCountAutoCarveout<
        static_cast<int>(sizeof(typename CollectiveEpilogue::SharedStorage))>,
    cutlass::conv::collective::KernelScheduleAuto
  >::CollectiveOp;

using ProblemShape = cutlass::conv::ConvProblemShape<
    ConvOp, CollectiveMainloop::DispatchPolicy::NumSpatialDimensions>;
using ConvKernel = cutlass::conv::kernel::ConvUniversal<
    ProblemShape, CollectiveMainloop, CollectiveEpilogue>;
using Conv = cutlass::conv::device::ConvUniversalAdapter<ConvKernel>;

auto* _anchor = &cutlass::device_kernel<ConvKernel>;


// ===== COMPILED SASS (sm_100a) =====

	.target	sm_100a

	.elftype	@"ET_EXEC"


//--------------------- .note.nv.tkinfo           --------------------------
	.section	.note.nv.tkinfo,"",@"SHT_NOTE"
	.sectionflags	@"SHF_NOTE_NV_TKINFO"
	.tkinfo
        /*0018*/ 	.word	0x00000002
        /*0030*/ 	.string	""
        /*0030*/ 	.string	"ptxas"
        /*0030*/ 	.string	"Cuda compilation tools, release 13.0, V13.0.88"
        /*0030*/ 	.string	"Build cuda_13.0.r13.0/compiler.36424714_0"
        /*0030*/ 	.string	"-arch sm_100a -m 64 "



//--------------------- .note.nv.cuinfo           --------------------------
	.section	.note.nv.cuinfo,"",@"SHT_NOTE"
	.sectionflags	@"SHF_NOTE_NV_CUINFO"
        /*0018*/ 	.short	0x0002
        /*001a*/ 	.short	0x0064
        /*001c*/ 	.short	0x0082
	.zero		2


//--------------------- .nv.info                  --------------------------
	.section	.nv.info,"",@"SHT_CUDA_INFO"
	.align	4


	//----- nvinfo : EIATTR_REGCOUNT
	.align		4
        /*0000*/ 	.byte	0x04, 0x2f
        /*0002*/ 	.short	(.L_19 - .L_18)
	.align		4
.L_18:
        /*0004*/ 	.word	index@(_ZN7cutlass13device_kernelINS_4conv6kernel13ConvUniversalINS1_16ConvProblemShapeILNS1_8OperatorE2ELi2EEENS1_10collective14CollectiveConvINS1_47MainloopSm100TmaUmmaWarpSpecializedImplicitGemmILS5_2ELi8ELi2ELi1ELi2EN4cute5tupleIJNSA_1CILi1EEESD_SD_EEEEENSB_IJNSC_ILi128EEENSB_IJNSC_ILi64EEEEEESI_EEENS_6half_tESK_NSA_8TiledMMAINSA_8MMA_AtomIJNSA_20SM100_MMA_F16BF16_SSISK_SK_fLi128ELi64ELNSA_4UMMA5MajorE1ELSP_1ELNSO_7ScaleInE0ELSQ_0EEEEEENSA_6LayoutISE_NSB_IJNSC_ILi0EEESU_SU_EEEEENSB_IJNSA_10UnderscoreESX_SX_EEEEENS7_6detail27Sm100ImplicitGemmTileTraitsINSA_13SM90_TMA_LOADENSA_14ComposedLayoutINSA_7SwizzleILi3ELi4ELi3EEENSA_18smem_ptr_flag_bitsILi16EEENST_INSB_IJSH_NSC_ILi8EEEEEENSB_IJSD_SH_EEEEEEEvEENS11_INSA_20SM90_TMA_LOAD_IM2COLES1C_vEEEENS_8epilogue10collective18CollectiveEpilogueINS1H_23Sm100TmaWarpSpecializedILi3ELi2ELi32ELb1ELb0EEEJSJ_NSB_IJNST_ISG_SD_EENST_INSC_ILi32EEESD_EEEEESK_NSB_IJlNSB_IJSD_llEEESU_EEESK_S1R_NS1H_6fusion15FusionCallbacksIS1L_NS1S_17LinearCombinationISK_fSK_fLNS_15FloatRoundStyleE2EEESJ_S1P_JEEENSA_5SM1004TMEM4LOAD26SM100_TMEM_LOAD_32dp32b32xES12_NS13_INS14_ILi2ELi4ELi3EEES17_NST_INSB_IJS18_S1N_EEENSB_IJS1N_SD_EEEEEEENSA_39AutoVectorizingCopyWithAssumedAlignmentILi128EEENSA_14SM90_TMA_STOREES26_S28_S28_EEEvvEEEEvNT_6ParamsE)
        /*0008*/ 	.word	0x0000007d


	//----- nvinfo : EIATTR_FRAME_SIZE
	.align		4
.L_19:
        /*000c*/ 	.byte	0x04, 0x11
        /*000e*/ 	.short	(.L_21 - .L_20)
	.align		4
.L_20:
        /*0010*/ 	.word	index@($__internal_2_$__cuda_sm10x_tcgen05_guardrail_trap_unallocated_columns_being_dealloced)
        /*0014*/ 	.word	0x00000008


	//----- nvinfo : EIATTR_FRAME_SIZE
	.align		4
.L_21:
        /*0018*/ 	.byte	0x04, 0x11
        /*001a*/ 	.short	(.L_23 - .L_22)
	.align		4
.L_22:
        /*001c*/ 	.word	index@($__internal_1_$__cuda_sm10x_tcgen05_guardrail_trap_phase_invalid_during_alloc)
        /*0020*/ 	.word	0x00000008


	//----- nvinfo : EIATTR_FRAME_SIZE
	.align		4
.L_23:
        /*0024*/ 	.byte	0x04, 0x11
        /*0026*/ 	.short	(.L_25 - .L_24)
	.align		4
.L_24:
        /*0028*/ 	.word	index@($__internal_0_$__cuda_sm10x_tcgen05_guardrail_trap_col_being_dealloced_not_returned_by_alloc)
        /*002c*/ 	.word	0x00000008


	//----- nvinfo : EIATTR_FRAME_SIZE
	.align		4
.L_25:
        /*0030*/ 	.byte	0x04, 0x11
        /*0032*/ 	.short	(.L_27 - .L_26)
	.align		4
.L_26:
        /*0034*/ 	.word	index@(_ZN7cutlass13device_kernelINS_4conv6kernel13ConvUniversalINS1_16ConvProblemShapeILNS1_8OperatorE2ELi2EEENS1_10collective14CollectiveConvINS1_47MainloopSm100TmaUmmaWarpSpecializedImplicitGemmILS5_2ELi8ELi2ELi1ELi2EN4cute5tupleIJNSA_1CILi1EEESD_SD_EEEEENSB_IJNSC_ILi128EEENSB_IJNSC_ILi64EEEEEESI_EEENS_6half_tESK_NSA_8TiledMMAINSA_8MMA_AtomIJNSA_20SM100_MMA_F16BF16_SSISK_SK_fLi128ELi64ELNSA_4UMMA5MajorE1ELSP_1ELNSO_7ScaleInE0ELSQ_0EEEEEENSA_6LayoutISE_NSB_IJNSC_ILi0EEESU_SU_EEEEENSB_IJNSA_10UnderscoreESX_SX_EEEEENS7_6detail27Sm100ImplicitGemmTileTraitsINSA_13SM90_TMA_LOADENSA_14ComposedLayoutINSA_7SwizzleILi3ELi4ELi3EEENSA_18smem_ptr_flag_bitsILi16EEENST_INSB_IJSH_NSC_ILi8EEEEEENSB_IJSD_SH_EEEEEEEvEENS11_INSA_20SM90_TMA_LOAD_IM2COLES1C_vEEEENS_8epilogue10collective18CollectiveEpilogueINS1H_23Sm100TmaWarpSpecializedILi3ELi2ELi32ELb1ELb0EEEJSJ_NSB_IJNST_ISG_SD_EENST_INSC_ILi32EEESD_EEEEESK_NSB_IJlNSB_IJSD_llEEESU_EEESK_S1R_NS1H_6fusion15FusionCallbacksIS1L_NS1S_17LinearCombinationISK_fSK_fLNS_15FloatRoundStyleE2EEESJ_S1P_JEEENSA_5SM1004TMEM4LOAD26SM100_TMEM_LOAD_32dp32b32xES12_NS13_INS14_ILi2ELi4ELi3EEES17_NST_INSB_IJS18_S1N_EEENSB_IJS1N_SD_EEEEEEENSA_39AutoVectorizingCopyWithAssumedAlignmentILi128EEENSA_14SM90_TMA_STOREES26_S28_S28_EEEvvEEEEvNT_6ParamsE)
        /*0038*/ 	.word	0x00000008


	//----- nvinfo : EIATTR_MIN_STACK_SIZE
	.align		4
.L_27:
        /*003c*/ 	.byte	0x04, 0x12
        /*003e*/ 	.short	(.L_29 - .L_28)
	.align		4
.L_28:
        /*0040*/ 	.word	index@(_ZN7cutlass13device_kernelINS_4conv6kernel13ConvUniversalINS1_16ConvProblemShapeILNS1_8OperatorE2ELi2EEENS1_10collective14CollectiveConvINS1_47MainloopSm100TmaUmmaWarpSpecializedImplicitGemmILS5_2ELi8ELi2ELi1ELi2EN4cute5tupleIJNSA_1CILi1EEESD_SD_EEEEENSB_IJNSC_ILi128EEENSB_IJNSC_ILi64EEEEEESI_EEENS_6half_tESK_NSA_8TiledMMAINSA_8MMA_AtomIJNSA_20SM100_MMA_F16BF16_SSISK_SK_fLi128ELi64ELNSA_4UMMA5MajorE1ELSP_1ELNSO_7ScaleInE0ELSQ_0EEEEEENSA_6LayoutISE_NSB_IJNSC_ILi0EEESU_SU_EEEEENSB_IJNSA_10UnderscoreESX_SX_EEEEENS7_6detail27Sm100ImplicitGemmTileTraitsINSA_13SM90_TMA_LOADENSA_14ComposedLayoutINSA_7SwizzleILi3ELi4ELi3EEENSA_18smem_ptr_flag_bitsILi16EEENST_INSB_IJSH_NSC_ILi8EEEEEENSB_IJSD_SH_EEEEEEEvEENS11_INSA_20SM90_TMA_LOAD_IM2COLES1C_vEEEENS_8epilogue10collective18CollectiveEpilogueINS1H_23Sm100TmaWarpSpecializedILi3ELi2ELi32ELb1ELb0EEEJSJ_NSB_IJNST_ISG_SD_EENST_INSC_ILi32EEESD_EEEEESK_NSB_IJlNSB_IJSD_llEEESU_EEESK_S1R_NS1H_6fusion15FusionCallbacksIS1L_NS1S_17LinearCombinationISK_fSK_fLNS_15FloatRoundStyleE2EEESJ_S1P_JEEENSA_5SM1004TMEM4LOAD26SM100_TMEM_LOAD_32dp32b32xES12_NS13_INS14_ILi2ELi4ELi3EEES17_NST_INSB_IJS18_S1N_EEENSB_IJS1N_SD_EEEEEEENSA_39AutoVectorizingCopyWithAssumedAlignmentILi128EEENSA_14SM90_TMA_STOREES26_S28_S28_EEEvvEEEEvNT_6ParamsE)
        /*0044*/ 	.word	0x00000008
.L_29:


//--------------------- .nv.compat                --------------------------
	.section	.nv.compat,"",@"SHT_CUDA_COMPAT_INFO"
	.align	4
        /*0000*/ 	.byte	0x02, 0x09, 0x01, 0x00, 0x02, 0x02, 0x02, 0x00, 0x02, 0x05, 0x05, 0x00, 0x03, 0x07, 0x01, 0x01
        /*0010*/ 	.byte	0x02, 0x03, 0x01, 0x00, 0x02, 0x06, 0x01, 0x00, 0x04, 0x0b, 0x08, 0x00, 0x09, 0x00, 0x00, 0x00
        /*0020*/ 	.byte	0x00, 0x00, 0x00, 0x00


//--------------------- .nv.info._ZN7cutlass13device_kernelINS_4conv6kernel13ConvUniversalINS1_16ConvProblemShapeILNS1_8OperatorE2ELi2EEENS1_10collective14CollectiveConvINS1_47MainloopSm100TmaUmmaWarpSpecializedImplicitGemmILS5_2ELi8ELi2ELi1ELi2EN4cute5tupleIJNSA_1CILi1EEESD_SD_EEEEENSB_IJNSC_ILi128EEENSB_IJNSC_ILi64EEEEEESI_EEENS_6half_tESK_NSA_8TiledMMAINSA_8MMA_AtomIJNSA_20SM100_MMA_F16BF16_SSISK_SK_fLi128ELi64ELNSA_4UMMA5MajorE1ELSP_1ELNSO_7ScaleInE0ELSQ_0EEEEEENSA_6LayoutISE_NSB_IJNSC_ILi0EEESU_SU_EEEEENSB_IJNSA_10UnderscoreESX_SX_EEEEENS7_6detail27Sm100ImplicitGemmTileTraitsINSA_13SM90_TMA_LOADENSA_14ComposedLayoutINSA_7SwizzleILi3ELi4ELi3EEENSA_18smem_ptr_flag_bitsILi16EEENST_INSB_IJSH_NSC_ILi8EEEEEENSB_IJSD_SH_EEEEEEEvEENS11_INSA_20SM90_TMA_LOAD_IM2COLES1C_vEEEENS_8epilogue10collective18CollectiveEpilogueINS1H_23Sm100TmaWarpSpecializedILi3ELi2ELi32ELb1ELb0EEEJSJ_NSB_IJNST_ISG_SD_EENST_INSC_ILi32EEESD_EEEEESK_NSB_IJlNSB_IJSD_llEEESU_EEESK_S1R_NS1H_6fusion15FusionCallbacksIS1L_NS1S_17LinearCombinationISK_fSK_fLNS_15FloatRoundStyleE2EEESJ_S1P_JEEENSA_5SM1004TMEM4LOAD26SM100_TMEM_LOAD_32dp32b32xES12_NS13_INS14_ILi2ELi4ELi3EEES17_NST_INSB_IJS18_S1N_EEENSB_IJS1N_SD_EEEEEEENSA_39AutoVectorizingCopyWithAssumedAlignmentILi128EEENSA_14SM90_TMA_STOREES26_S28_S28_EEEvvEEEEvNT_6ParamsE --------------------------
	.section	.nv.info._ZN7cutlass13device_kernelINS_4conv6kernel13ConvUniversalINS1_16ConvProblemShapeILNS1_8OperatorE2ELi2EEENS1_10collective14CollectiveConvINS1_47MainloopSm100TmaUmmaWarpSpecializedImplicitGemmILS5_2ELi8ELi2ELi1ELi2EN4cute5tupleIJNSA_1CILi1EEESD_SD_EEEEENSB_IJNSC_ILi128EEENSB_IJNSC_ILi64EEEEEESI_EEENS_6half_tESK_NSA_8TiledMMAINSA_8MMA_AtomIJNSA_20SM100_MMA_F16BF16_SSISK_SK_fLi128ELi64ELNSA_4UMMA5MajorE1ELSP_1ELNSO_7ScaleInE0ELSQ_0EEEEEENSA_6LayoutISE_NSB_IJNSC_ILi0EEESU_SU_EEEEENSB_IJNSA_10UnderscoreESX_SX_EEEEENS7_6detail27Sm100ImplicitGemmTileTraitsINSA_13SM90_TMA_LOADENSA_14ComposedLayoutINSA_7SwizzleILi3ELi4ELi3EEENSA_18smem_ptr_flag_bitsILi16EEENST_INSB_IJSH_NSC_ILi8EEEEEENSB_IJSD_SH_EEEEEEEvEENS11_INSA_20SM90_TMA_LOAD_IM2COLES1C_vEEEENS_8epilogue10collective18CollectiveEpilogueINS1H_23Sm100TmaWarpSpecializedILi3ELi2ELi32ELb1ELb0EEEJSJ_NSB_IJNST_ISG_SD_EENST_INSC_ILi32EEESD_EEEEESK_NSB_IJlNSB_IJSD_llEEESU_EEESK_S1R_NS1H_6fusion15FusionCallbacksIS1L_NS1S_17LinearCombinationISK_fSK_fLNS_15FloatRoundStyleE2EEESJ_S1P_JEEENSA_5SM1004TMEM4LOAD26SM100_TMEM_LOAD_32dp32b32xES12_NS13_INS14_ILi2ELi4ELi3EEES17_NST_INSB_IJS18_S1N_EEENSB_IJS1N_SD_EEEEEEENSA_39AutoVectorizingCopyWithAssumedAlignmentILi128EEENSA_14SM90_TMA_STOREES26_S28_S28_EEEvvEEEEvNT_6ParamsE,"",@"SHT_CUDA_INFO"
	.sectionflags	@""
	.align	4


	//----- nvinfo : EIATTR_CUDA_API_VERSION
	.align		4
        /*0000*/ 	.byte	0x04, 0x37
        /*0002*/ 	.short	(.L_31 - .L_30)
.L_30:
        /*0004*/ 	.word	0x00000082


	//----- nvinfo : EIATTR_KPARAM_INFO
	.align		4
.L_31:
        /*0008*/ 	.byte	0x04, 0x17
        /*000a*/ 	.short	(.L_33 - .L_32)
.L_32:
        /*000c*/ 	.word	0x00000000
        /*0010*/ 	.short	0x0000
        /*0012*/ 	.short	0x0000
        /*0014*/ 	.byte	0x00, 0xf0, 0x01, 0x20


	//----- nvinfo : EIATTR_AT_ENTRY_FRAGMENTS
	.align		4
.L_33:
        /*0018*/ 	.byte	0x04, 0x4f
        /*001a*/ 	.short	(.L_35 - .L_34)


	//   ....[0]....
.L_34:
        /*001c*/ 	.word	0x00000006


	//----- nvinfo : EIATTR_RESERVED_SMEM_USED
	.align		4
.L_35:
        /*0020*/ 	.byte	0x01, 0x41
	.zero		2


	//----- nvinfo : EIATTR_SPARSE_MMA_MASK
	.align		4
        /*0024*/ 	.byte	0x03, 0x50
        /*0026*/ 	.short	0x0000


	//----- nvinfo : EIATTR_TCGEN05_1CTA_USED
	.align		4
        /*0028*/ 	.byte	0x01, 0x51
	.zero		2


	//----- nvinfo : EIATTR_MAXREG_COUNT
	.align		4
        /*002c*/ 	.byte	0x03, 0x1b
        /*002e*/ 	.short	0x00ff


	//----- nvinfo : EIATTR_NUM_BARRIERS
	.align		4
        /*0030*/ 	.byte	0x02, 0x4c
        /*0032*/ 	.byte	0x07
	.zero		1


	//----- nvinfo : EIATTR_EXTERNS
	.align		4
        /*0034*/ 	.byte	0x04, 0x0f
        /*0036*/ 	.short	(.L_37 - .L_36)


	//   ....[0]....
	.align		4
.L_36:
        /*0038*/ 	.word	index@(__assertfail)


	//----- nvinfo : EIATTR_MERCURY_ISA_VERSION
	.align		4
.L_37:
        /*003c*/ 	.byte	0x03, 0x5f
        /*003e*/ 	.short	0x0101


	//----- nvinfo : EIATTR_INT_WARP_WIDE_INSTR_OFFSETS
	.align		4
        /*0040*/ 	.byte	0x04, 0x31
        /*0042*/ 	.short	(.L_39 - .L_38)


	//   ....[0]....
.L_38:
        /*0044*/ 	.word	0x00003f40


	//   ....[1]....
        /*0048*/ 	.word	0x00003f60


	//   ....[2]....
        /*004c*/ 	.word	0x00003f90


	//   ....[3]....
        /*0050*/ 	.word	0x00004f10


	//   ....[4]....
        /*0054*/ 	.word	0x00005020


	//   ....[5]....
        /*0058*/ 	.word	0x00005150


	//   ....[6]....
        /*005c*/ 	.word	0x00005240


	//----- nvinfo : EIATTR_COOP_GROUP_MASK_REGIDS
	.align		4
.L_39:
        /*0060*/ 	.byte	0x04, 0x29
        /*0062*/ 	.short	(.L_41 - .L_40)


	//   ....[0]....
.L_40:
        /*0064*/ 	.word	0xffffffff


	//   ....[1]....
        /*0068*/ 	.word	0xffffffff


	//   ....[2]....
        /*006c*/ 	.word	0xffffffff


	//   ....[3]....
        /*0070*/ 	.word	0xffffffff


	//   ....[4]....
        /*0074*/ 	.word	0xffffffff


	//   ....[5]....
        /*0078*/ 	.word	0xffffffff


	//   ....[6]....
        /*007c*/ 	.word	0xffffffff


	//   ....[7]....
        /*0080*/ 	.word	0xffffffff


	//   ....[8]....
        /*0084*/ 	.word	0xffffffff


	//   ....[9]....
        /*0088*/ 	.word	0xffffffff


	//   ....[10]....
        /*008c*/ 	.word	0xffffffff


	//   ....[11]....
        /*0090*/ 	.word	0xffffffff


	//----- nvinfo : EIATTR_COOP_GROUP_INSTR_OFFSETS
	.align		4
.L_41:
        /*0094*/ 	.byte	0x04, 0x28
        /*0096*/ 	.short	(.L_43 - .L_42)


	//   ....[0]....
.L_42:
        /*0098*/ 	.word	0x00000090


	//   ....[1]....
        /*009c*/ 	.word	0x00000520


	//   ....[2]....
        /*00a0*/ 	.word	0x00000710


	//   ....[3]....
        /*00a4*/ 	.word	0x00000890


	//   ....[4]....
        /*00a8*/ 	.word	0x00000990


	//   ....[5]....
        /*00ac*/ 	.word	0x00000ae0


	//   ....[6]....
        /*00b0*/ 	.word	0x000023d0


	//   ....[7]....
        /*00b4*/ 	.word	0x000032a0


	//   ....[8]....
        /*00b8*/ 	.word	0x000034b0


	//   ....[9]....
        /*00bc*/ 	.word	0x000034e0


	//   ....[10]....
        /*00c0*/ 	.word	0x00003e20


	//   ....[11]....
        /*00c4*/ 	.word	0x00004060


	//----- nvinfo : EIATTR_VRC_CTA_INIT_COUNT
	.align		4
.L_43:
        /*00c8*/ 	.byte	0x02, 0x4a
        /*00ca*/ 	.byte	0x80
	.zero		1


	//----- nvinfo : EIATTR_SYSCALL_OFFSETS
	.align		4
        /*00cc*/ 	.byte	0x04, 0x46
        /*00ce*/ 	.short	(.L_45 - .L_44)


	//   ....[0]....
.L_44:
        /*00d0*/ 	.word	0x00006380


	//   ....[1]....
        /*00d4*/ 	.word	0x00006470


	//   ....[2]....
        /*00d8*/ 	.word	0x00006c40


	//   ....[3]....
        /*00dc*/ 	.word	0x00007940


	//----- nvinfo : EIATTR_MBARRIER_INSTR_OFFSETS
	.align		4
.L_45:
        /*00e0*/ 	.byte	0x04, 0x39
        /*00e2*/ 	.short	(.L_47 - .L_46)


	//   ....[0]....
.L_46:
        /*00e4*/ 	.word	0x00000600
        /*00e8*/ 	.word	0x000000ff
        /*00ec*/ 	.word	0x00000000
        /*00f0*/ 	.short	0x0100
        /*00f2*/ 	.byte	0x04
	.zero		1


	//   ....[1]....
        /*00f4*/ 	.word	0x00000610
        /*00f8*/ 	.word	0x000000ff
        /*00fc*/ 	.word	0x00000040
        /*0100*/ 	.short	0x0100
        /*0102*/ 	.byte	0x04
	.zero		1


	//   ....[2]....
        /*0104*/ 	.word	0x00000620
        /*0108*/ 	.word	0x000000ff
        /*010c*/ 	.word	0x00000008
        /*0110*/ 	.short	0x0100
        /*0112*/ 	.byte	0x04
	.zero		1


	//   ....[3]....
        /*0114*/ 	.word	0x00000630
        /*0118*/ 	.word	0x000000ff
        /*011c*/ 	.word	0x00000048
        /*0120*/ 	.short	0x0100
        /*0122*/ 	.byte	0x04
	.zero		1


	//   ....[4]....
        /*0124*/ 	.word	0x00000640
        /*0128*/ 	.word	0x000000ff
        /*012c*/ 	.word	0x00000010
        /*0130*/ 	.short	0x0100
        /*0132*/ 	.byte	0x04
	.zero		1


	//   ....[5]....
        /*0134*/ 	.word	0x00000650
        /*0138*/ 	.word	0x000000ff
        /*013c*/ 	.word	0x00000050
        /*0140*/ 	.short	0x0100
        /*0142*/ 	.byte	0x04
	.zero		1


	//   ....[6]....
        /*0144*/ 	.word	0x00000660
        /*0148*/ 	.word	0x000000ff
        /*014c*/ 	.word	0x00000018
        /*0150*/ 	.short	0x0100
        /*0152*/ 	.byte	0x04
	.zero		1


	//   ....[7]....
        /*0154*/ 	.word	0x00000670
        /*0158*/ 	.word	0x000000ff
        /*015c*/ 	.word	0x00000058
        /*0160*/ 	.short	0x0100
        /*0162*/ 	.byte	0x04
	.zero		1


	//   ....[8]....
        /*0164*/ 	.word	0x00000680
        /*0168*/ 	.word	0x000000ff
        /*016c*/ 	.word	0x00000020
        /*0170*/ 	.short	0x0100
        /*0172*/ 	.byte	0x04
	.zero		1


	//   ....[9]....
        /*0174*/ 	.word	0x00000690
        /*0178*/ 	.word	0x000000ff
        /*017c*/ 	.word	0x00000060
        /*0180*/ 	.short	0x0100
        /*0182*/ 	.byte	0x04
	.zero		1


	//   ....[10]....
        /*0184*/ 	.word	0x000006a0
        /*0188*/ 	.word	0x000000ff
        /*018c*/ 	.word	0x00000028
        /*0190*/ 	.short	0x0100
        /*0192*/ 	.byte	0x04
	.zero		1


	//   ....[11]....
        /*0194*/ 	.word	0x000006b0
        /*0198*/ 	.word	0x000000ff
        /*019c*/ 	.word	0x00000068
        /*01a0*/ 	.short	0x0100
        /*01a2*/ 	.byte	0x04
	.zero		1


	//   ....[12]....
        /*01a4*/ 	.word	0x000006c0
        /*01a8*/ 	.word	0x000000ff
        /*01ac*/ 	.word	0x00000030
        /*01b0*/ 	.short	0x0100
        /*01b2*/ 	.byte	0x04
	.zero		1


	//   ....[13]....
        /*01b4*/ 	.word	0x000006d0
        /*01b8*/ 	.word	0x000000ff
        /*01bc*/ 	.word	0x00000070
        /*01c0*/ 	.short	0x0100
        /*01c2*/ 	.byte	0x04
	.zero		1


	//   ....[14]....
        /*01c4*/ 	.word	0x000006e0
        /*01c8*/ 	.word	0x000000ff
        /*01cc*/ 	.word	0x00000038
        /*01d0*/ 	.short	0x0100
        /*01d2*/ 	.byte	0x04
	.zero		1


	//   ....[15]....
        /*01d4*/ 	.word	0x000006f0
        /*01d8*/ 	.word	0x000000ff
        /*01dc*/ 	.word	0x00000078
        /*01e0*/ 	.short	0x0100
        /*01e2*/ 	.byte	0x04
	.zero		1


	//   ....[16]....
        /*01e4*/ 	.word	0x00000820
        /*01e8*/ 	.word	0x000000ff
        /*01ec*/ 	.word	0x00000080
        /*01f0*/ 	.short	0x0100
        /*01f2*/ 	.byte	0x04
	.zero		1


	//   ....[17]....
        /*01f4*/ 	.word	0x00000830
        /*01f8*/ 	.word	0x000000ff
        /*01fc*/ 	.word	0x00000098
        /*0200*/ 	.short	0x0100
        /*0202*/ 	.byte	0x04
	.zero		1


	//   ....[18]....
        /*0204*/ 	.word	0x00000840
        /*0208*/ 	.word	0x000000ff
        /*020c*/ 	.word	0x00000088
        /*0210*/ 	.short	0x0100
        /*0212*/ 	.byte	0x04
	.zero		1


	//   ....[19]....
        /*0214*/ 	.word	0x00000850
        /*0218*/ 	.word	0x000000ff
        /*021c*/ 	.word	0x000000a0
        /*0220*/ 	.short	0x0100
        /*0222*/ 	.byte	0x04
	.zero		1


	//   ....[20]....
        /*0224*/ 	.word	0x00000860
        /*0228*/ 	.word	0x000000ff
        /*022c*/ 	.word	0x00000090
        /*0230*/ 	.short	0x0100
        /*0232*/ 	.byte	0x04
	.zero		1


	//   ....[21]....
        /*0234*/ 	.word	0x00000870
        /*0238*/ 	.word	0x000000ff
        /*023c*/ 	.word	0x000000a8
        /*0240*/ 	.short	0x0100
        /*0242*/ 	.byte	0x04
	.zero		1


	//   ....[22]....
        /*0244*/ 	.word	0x00000960
        /*0248*/ 	.word	0x000000ff
        /*024c*/ 	.word	0x000000b0
        /*0250*/ 	.short	0x0100
        /*0252*/ 	.byte	0x06
	.zero		1


	//   ....[23]....
        /*0254*/ 	.word	0x00000970
        /*0258*/ 	.word	0x000000ff
        /*025c*/ 	.word	0x000000b8
        /*0260*/ 	.short	0x0100
        /*0262*/ 	.byte	0x06
	.zero		1


	//   ....[24]....
        /*0264*/ 	.word	0x00000ab0
        /*0268*/ 	.word	0x000000ff
        /*026c*/ 	.word	0x000000c0
        /*0270*/ 	.short	0x0100
        /*0272*/ 	.byte	0x06
	.zero		1


	//   ....[25]....
        /*0274*/ 	.word	0x00000ac0
        /*0278*/ 	.word	0x000000ff
        /*027c*/ 	.word	0x000000c8
        /*0280*/ 	.short	0x0100
        /*0282*/ 	.byte	0x06
	.zero		1


	//   ....[26]....
        /*0284*/ 	.word	0x00000c10
        /*0288*/ 	.word	0x000000ff
        /*028c*/ 	.word	0x000000d0
        /*0290*/ 	.short	0x0100
        /*0292*/ 	.byte	0x04
	.zero		1


	//   ....[27]....
        /*0294*/ 	.word	0x00000c20
        /*0298*/ 	.word	0x000000ff
        /*029c*/ 	.word	0x000000e0
        /*02a0*/ 	.short	0x0100
        /*02a2*/ 	.byte	0x04
	.zero		1


	//   ....[28]....
        /*02a4*/ 	.word	0x00000c30
        /*02a8*/ 	.word	0x000000ff
        /*02ac*/ 	.word	0x000000d8
        /*02b0*/ 	.short	0x0100
        /*02b2*/ 	.byte	0x04
	.zero		1


	//   ....[29]....
        /*02b4*/ 	.word	0x00000c40
        /*02b8*/ 	.word	0x000000ff
        /*02bc*/ 	.word	0x000000e8
        /*02c0*/ 	.short	0x0100
        /*02c2*/ 	.byte	0x04
	.zero		1


	//   ....[30]....
        /*02c4*/ 	.word	0x000017f0
        /*02c8*/ 	.word	0x000000ff
        /*02cc*/ 	.word	0x00000040
        /*02d0*/ 	.short	0x010a
        /*02d2*/ 	.byte	0x07
	.zero		1


	//   ....[31]....
        /*02d4*/ 	.word	0x00001b30
        /*02d8*/ 	.word	0x000000ff
        /*02dc*/ 	.word	0x00000040
        /*02e0*/ 	.short	0x010a
        /*02e2*/ 	.byte	0x21
	.zero		1


	//   ....[32]....
        /*02e4*/ 	.word	0x00001ca0
        /*02e8*/ 	.word	0x000000ff
        /*02ec*/ 	.word	0x00000040
        /*02f0*/ 	.short	0x010a
        /*02f2*/ 	.byte	0x08
	.zero		1


	//   ....[33]....
        /*02f4*/ 	.word	0x00001ec0
        /*02f8*/ 	.word	0x000000ff
        /*02fc*/ 	.word	0x000000b8
        /*0300*/ 	.short	0x0101
        /*0302*/ 	.byte	0x1d
	.zero		1


	//   ....[34]....
        /*0304*/ 	.word	0x00001ef0
        /*0308*/ 	.word	0x000000ff
        /*030c*/ 	.word	0x00000040
        /*0310*/ 	.short	0x010a
        /*0312*/ 	.byte	0x04
	.zero		1


	//   ....[35]....
        /*0314*/ 	.word	0x00002040
        /*0318*/ 	.word	0x000000ff
        /*031c*/ 	.word	0x00000040
        /*0320*/ 	.short	0x010a
        /*0322*/ 	.byte	0x19
	.zero		1


	//   ....[36]....
        /*0324*/ 	.word	0x000021b0
        /*0328*/ 	.word	0x000000ff
        /*032c*/ 	.word	0x00000040
        /*0330*/ 	.short	0x010a
        /*0332*/ 	.byte	0x08
	.zero		1


	//   ....[37]....
        /*0334*/ 	.word	0x000023e0
        /*0338*/ 	.word	0x000000ff
        /*033c*/ 	.word	0x000000c0
        /*0340*/ 	.short	0x010a
        /*0342*/ 	.byte	0x1d
	.zero		1


	//   ....[38]....
        /*0344*/ 	.word	0x000024a0
        /*0348*/ 	.word	0x000000ff
        /*034c*/ 	.word	0x00000000
        /*0350*/ 	.short	0x0101
        /*0352*/ 	.byte	0x04
	.zero		1


	//   ....[39]....
        /*0354*/ 	.word	0x00002a90
        /*0358*/ 	.word	0x000000ff
        /*035c*/ 	.word	0x00000000
        /*0360*/ 	.short	0x010a
        /*0362*/ 	.byte	0x04
	.zero		1


	//   ....[40]....
        /*0364*/ 	.word	0x00002b30
        /*0368*/ 	.word	0x000000ff
        /*036c*/ 	.word	0x00000000
        /*0370*/ 	.short	0x010a
        /*0372*/ 	.byte	0x05
	.zero		1


	//   ....[41]....
        /*0374*/ 	.word	0x00002bd0
        /*0378*/ 	.word	0x000000ff
        /*037c*/ 	.word	0x00000000
        /*0380*/ 	.short	0x010a
        /*0382*/ 	.byte	0x05
	.zero		1


	//   ....[42]....
        /*0384*/ 	.word	0x00002c70
        /*0388*/ 	.word	0x000000ff
        /*038c*/ 	.word	0x00000000
        /*0390*/ 	.short	0x010a
        /*0392*/ 	.byte	0x05
	.zero		1


	//   ....[43]....
        /*0394*/ 	.word	0x00002d10
        /*0398*/ 	.word	0x000000ff
        /*039c*/ 	.word	0x00000000
        /*03a0*/ 	.short	0x010a
        /*03a2*/ 	.byte	0x05
	.zero		1


	//   ....[44]....
        /*03a4*/ 	.word	0x00002db0
        /*03a8*/ 	.word	0x000000ff
        /*03ac*/ 	.word	0x00000000
        /*03b0*/ 	.short	0x010a
        /*03b2*/ 	.byte	0x05
	.zero		1


	//   ....[45]....
        /*03b4*/ 	.word	0x00002e50
        /*03b8*/ 	.word	0x000000ff
        /*03bc*/ 	.word	0x00000000
        /*03c0*/ 	.short	0x010a
        /*03c2*/ 	.byte	0x05
	.zero		1


	//   ....[46]....
        /*03c4*/ 	.word	0x00002f00
        /*03c8*/ 	.word	0x00000000
        /*03cc*/ 	.word	0x00000000
        /*03d0*/ 	.short	0x010a
        /*03d2*/ 	.byte	0xff
	.zero		1


	//   ....[47]....
        /*03d4*/ 	.word	0x00003050
        /*03d8*/ 	.word	0x000000ff
        /*03dc*/ 	.word	0x000000c8
        /*03e0*/ 	.short	0x010a
        /*03e2*/ 	.byte	0x04
	.zero		1


	//   ....[48]....
        /*03e4*/ 	.word	0x000030f0
        /*03e8*/ 	.word	0x000000ff
        /*03ec*/ 	.word	0x000000c0
        /*03f0*/ 	.short	0x010a
        /*03f2*/ 	.byte	0x04
	.zero		1


	//   ....[49]....
        /*03f4*/ 	.word	0x00003190
        /*03f8*/ 	.word	0x000000ff
        /*03fc*/ 	.word	0x00000000
        /*0400*/ 	.short	0x0101
        /*0402*/ 	.byte	0x05
	.zero		1


	//   ....[50]....
        /*0404*/ 	.word	0x000031d0
        /*0408*/ 	.word	0x000000ff
        /*040c*/ 	.word	0x000000c8
        /*0410*/ 	.short	0x0106
        /*0412*/ 	.byte	0x04
	.zero		1


	//   ....[51]....
        /*0414*/ 	.word	0x00003210
        /*0418*/ 	.word	0x00000000
        /*041c*/ 	.word	0x000000c8
        /*0420*/ 	.short	0x010a
        /*0422*/ 	.byte	0xff
	.zero		1


	//   ....[52]....
        /*0424*/ 	.word	0x00003760
        /*0428*/ 	.word	0x000000ff
        /*042c*/ 	.word	0x000000c0
        /*0430*/ 	.short	0x010a
        /*0432*/ 	.byte	0x15
	.zero		1


	//   ....[53]....
        /*0434*/ 	.word	0x00003810
        /*0438*/ 	.word	0x000000ff
        /*043c*/ 	.word	0x00000000
        /*0440*/ 	.short	0x0101
        /*0442*/ 	.byte	0x23
	.zero		1


	//   ....[54]....
        /*0444*/ 	.word	0x00003820
        /*0448*/ 	.word	0x000000ff
        /*044c*/ 	.word	0x000000e0
        /*0450*/ 	.short	0x010a
        /*0452*/ 	.byte	0x19
	.zero		1


	//   ....[55]....
        /*0454*/ 	.word	0x000038a0
        /*0458*/ 	.word	0x000000ff
        /*045c*/ 	.word	0x00000000
        /*0460*/ 	.short	0x010a
        /*0462*/ 	.byte	0x04
	.zero		1


	//   ....[56]....
        /*0464*/ 	.word	0x00003940
        /*0468*/ 	.word	0x000000ff
        /*046c*/ 	.word	0x00000000
        /*0470*/ 	.short	0x010a
        /*0472*/ 	.byte	0x11
	.zero		1


	//   ....[57]....
        /*0474*/ 	.word	0x00003a90
        /*0478*/ 	.word	0x000000ff
        /*047c*/ 	.word	0x00000000
        /*0480*/ 	.short	0x010a
        /*0482*/ 	.byte	0x04
	.zero		1


	//   ....[58]....
        /*0484*/ 	.word	0x00003d70
        /*0488*/ 	.word	0x000000ff
        /*048c*/ 	.word	0x00000000
        /*0490*/ 	.short	0x010a
        /*0492*/ 	.byte	0x04
	.zero		1


	//   ....[59]....
        /*0494*/ 	.word	0x00003e00
        /*0498*/ 	.word	0x000000ff
        /*049c*/ 	.word	0x00000000
        /*04a0*/ 	.short	0x010a
        /*04a2*/ 	.byte	0x04
	.zero		1


	//   ....[60]....
        /*04a4*/ 	.word	0x00004470
        /*04a8*/ 	.word	0x000000ff
        /*04ac*/ 	.word	0x000000c0
        /*04b0*/ 	.short	0x010a
        /*04b2*/ 	.byte	0x16
	.zero		1


	//   ....[61]....
        /*04b4*/ 	.word	0x00004500
        /*04b8*/ 	.word	0x000000ff
        /*04bc*/ 	.word	0x00000000
        /*04c0*/ 	.short	0x0101
        /*04c2*/ 	.byte	0x23
	.zero		1


	//   ....[62]....
        /*04c4*/ 	.word	0x00004a10
        /*04c8*/ 	.word	0x000000ff
        /*04cc*/ 	.word	0x000000b8
        /*04d0*/ 	.short	0x010a
        /*04d2*/ 	.byte	0x16
	.zero		1


	//   ....[63]....
        /*04d4*/ 	.word	0x00004ee0
        /*04d8*/ 	.word	0x000000ff
        /*04dc*/ 	.word	0x00000098
        /*04e0*/ 	.short	0x010a
        /*04e2*/ 	.byte	0x04
	.zero		1


	//   ....[64]....
        /*04e4*/ 	.word	0x000050c0
        /*04e8*/ 	.word	0x000000ff
        /*04ec*/ 	.word	0x00000080
        /*04f0*/ 	.short	0x010b
        /*04f2*/ 	.byte	0x04
	.zero		1


	//   ....[65]....
        /*04f4*/ 	.word	0x000050d0
        /*04f8*/ 	.word	0x000000ff
        /*04fc*/ 	.word	0x00000000
        /*0500*/ 	.short	0x0101
        /*0502*/ 	.byte	0x07
	.zero		1


	//   ....[66]....
        /*0504*/ 	.word	0x000050e0
        /*0508*/ 	.word	0x000000ff
        /*050c*/ 	.word	0x00000098
        /*0510*/ 	.short	0x010a
        /*0512*/ 	.byte	0x05
	.zero		1


	//   ....[67]....
        /*0514*/ 	.word	0x000052f0
        /*0518*/ 	.word	0x000000ff
        /*051c*/ 	.word	0x00000080
        /*0520*/ 	.short	0x010b
        /*0522*/ 	.byte	0x05
	.zero		1


	//   ....[68]....
        /*0524*/ 	.word	0x00005300
        /*0528*/ 	.word	0x000000ff
        /*052c*/ 	.word	0x00000000
        /*0530*/ 	.short	0x0101
        /*0532*/ 	.byte	0x04
	.zero		1


	//   ....[69]....
        /*0534*/ 	.word	0x00005350
        /*0538*/ 	.word	0x000000ff
        /*053c*/ 	.word	0x00000000
        /*0540*/ 	.short	0x010a
        /*0542*/ 	.byte	0x04
	.zero		1


	//   ....[70]....
        /*0544*/ 	.word	0x00005410
        /*0548*/ 	.word	0x00000002
        /*054c*/ 	.word	0x00000000
        /*0550*/ 	.short	0x010a
        /*0552*/ 	.byte	0xff
	.zero		1


	//   ....[71]....
        /*0554*/ 	.word	0x00005490
        /*0558*/ 	.word	0x00000000
        /*055c*/ 	.word	0x00000000
        /*0560*/ 	.short	0x010a
        /*0562*/ 	.byte	0xff
	.zero		1


	//   ....[72]....
        /*0564*/ 	.word	0x00005850
        /*0568*/ 	.word	0x000000ff
        /*056c*/ 	.word	0x000000c0
        /*0570*/ 	.short	0x010a
        /*0572*/ 	.byte	0x32
	.zero		1


	//   ....[73]....
        /*0574*/ 	.word	0x00005920
        /*0578*/ 	.word	0x000000ff
        /*057c*/ 	.word	0x00000000
        /*0580*/ 	.short	0x0101
        /*0582*/ 	.byte	0x04
	.zero		1


	//   ....[74]....
        /*0584*/ 	.word	0x00006900
        /*0588*/ 	.word	0x00000000
        /*058c*/ 	.word	0x00000080
        /*0590*/ 	.short	0x010a
        /*0592*/ 	.byte	0xff
	.zero		1


	//   ....[75]....
        /*0594*/ 	.word	0x00006910
        /*0598*/ 	.word	0x0000006a
        /*059c*/ 	.word	0x000000d0
        /*05a0*/ 	.short	0x010a
        /*05a2*/ 	.byte	0xff
	.zero		1


	//   ....[76]....
        /*05a4*/ 	.word	0x00006a10
        /*05a8*/ 	.word	0x00000000
        /*05ac*/ 	.word	0x00000080
        /*05b0*/ 	.short	0x010a
        /*05b2*/ 	.byte	0xff
	.zero		1


	//   ....[77]....
        /*05b4*/ 	.word	0x00006b20
        /*05b8*/ 	.word	0x0000006a
        /*05bc*/ 	.word	0x000000d0
        /*05c0*/ 	.short	0x010a
        /*05c2*/ 	.byte	0xff
	.zero		1


	//   ....[78]....
        /*05c4*/ 	.word	0x00007660
        /*05c8*/ 	.word	0x00000000
        /*05cc*/ 	.word	0x00000000
        /*05d0*/ 	.short	0x0101
        /*05d2*/ 	.byte	0xff
	.zero		1


	//   ....[79]....
        /*05d4*/ 	.word	0x000076b0
        /*05d8*/ 	.word	0x00000003
        /*05dc*/ 	.word	0x00000080
        /*05e0*/ 	.short	0x010a
        /*05e2*/ 	.byte	0xff
	.zero		1


	//   ....[80]....
        /*05e4*/ 	.word	0x00007780
        /*05e8*/ 	.word	0x00000003
        /*05ec*/ 	.word	0x00000080
        /*05f0*/ 	.short	0x010a
        /*05f2*/ 	.byte	0xff
	.zero		1


	//   ....[81]....
        /*05f4*/ 	.word	0x00007bc0
        /*05f8*/ 	.word	0x000000ff
        /*05fc*/ 	.word	0x00000000
        /*0600*/ 	.short	0x0101
        /*0602*/ 	.byte	0x05
	.zero		1


	//   ....[82]....
        /*0604*/ 	.word	0x00008420
        /*0608*/ 	.word	0x00000002
        /*060c*/ 	.word	0x00000000
        /*0610*/ 	.short	0x0101
        /*0612*/ 	.byte	0xff
	.zero		1


	//   ....[83]....
        /*0614*/ 	.word	0x000086c0
        /*0618*/ 	.word	0x000000ff
        /*061c*/ 	.word	0x00000000
        /*0620*/ 	.short	0x0101
        /*0622*/ 	.byte	0x04
	.zero		1


	//   ....[84]....
        /*0624*/ 	.word	0x000086f0
        /*0628*/ 	.word	0x00000000
        /*062c*/ 	.word	0x00000040
        /*0630*/ 	.short	0x010a
        /*0632*/ 	.byte	0xff
	.zero		1


	//   ....[85]....
        /*0634*/ 	.word	0x00008750
        /*0638*/ 	.word	0x00000000
        /*063c*/ 	.word	0x00000040
        /*0640*/ 	.short	0x010a
        /*0642*/ 	.byte	0xff
	.zero		1


	//   ....[86]....
        /*0644*/ 	.word	0x000087b0
        /*0648*/ 	.word	0x00000000
        /*064c*/ 	.word	0x000000c0
        /*0650*/ 	.short	0x010a
        /*0652*/ 	.byte	0xff
	.zero		1


	//   ....[87]....
        /*0654*/ 	.word	0x00008810
        /*0658*/ 	.word	0x00000000
        /*065c*/ 	.word	0x00000000
        /*0660*/ 	.short	0x010a
        /*0662*/ 	.byte	0xff
	.zero		1


	//   ....[88]....
        /*0664*/ 	.word	0x00008870
        /*0668*/ 	.word	0x00000000
        /*066c*/ 	.word	0x00000000
        /*0670*/ 	.short	0x010a
        /*0672*/ 	.byte	0xff
	.zero		1


	//   ....[89]....
        /*0674*/ 	.word	0x000088d0
        /*0678*/ 	.word	0x00000000
        /*067c*/ 	.word	0x00000000
        /*0680*/ 	.short	0x010a
        /*0682*/ 	.byte	0xff
	.zero		1


	//   ....[90]....
        /*0684*/ 	.word	0x00008930
        /*0688*/ 	.word	0x00000000
        /*068c*/ 	.word	0x00000000
        /*0690*/ 	.short	0x010a
        /*0692*/ 	.byte	0xff
	.zero		1


	//   ....[91]....
        /*0694*/ 	.word	0x00008990
        /*0698*/ 	.word	0x00000000
        /*069c*/ 	.word	0x00000000
        /*06a0*/ 	.short	0x010a
        /*06a2*/ 	.byte	0xff
	.zero		1


	//   ....[92]....
        /*06a4*/ 	.word	0x000089f0
        /*06a8*/ 	.word	0x00000000
        /*06ac*/ 	.word	0x00000000
        /*06b0*/ 	.short	0x010a
        /*06b2*/ 	.byte	0xff
	.zero		1


	//   ....[93]....
        /*06b4*/ 	.word	0x00008a50
        /*06b8*/ 	.word	0x00000000
        /*06bc*/ 	.word	0x00000000
        /*06c0*/ 	.short	0x010a
        /*06c2*/ 	.byte	0xff
	.zero		1


	//   ....[94]....
        /*06c4*/ 	.word	0x00008ab0
        /*06c8*/ 	.word	0x00000004
        /*06cc*/ 	.word	0x000000c8
        /*06d0*/ 	.short	0x010a
        /*06d2*/ 	.byte	0xff
	.zero		1


	//   ....[95]....
        /*06d4*/ 	.word	0x00008b10
        /*06d8*/ 	.word	0x00000004
        /*06dc*/ 	.word	0x000000c0
        /*06e0*/ 	.short	0x010a
        /*06e2*/ 	.byte	0xff
	.zero		1


	//   ....[96]....
        /*06e4*/ 	.word	0x00008b70
        /*06e8*/ 	.word	0x00000000
        /*06ec*/ 	.word	0x000000c0
        /*06f0*/ 	.short	0x010a
        /*06f2*/ 	.byte	0xff
	.zero		1


	//   ....[97]....
        /*06f4*/ 	.word	0x00008bd0
        /*06f8*/ 	.word	0x00000000
        /*06fc*/ 	.word	0x000000e0
        /*0700*/ 	.short	0x010a
        /*0702*/ 	.byte	0xff
	.zero		1


	//   ....[98]....
        /*0704*/ 	.word	0x00008c30
        /*0708*/ 	.word	0x00000000
        /*070c*/ 	.word	0x00000000
        /*0710*/ 	.short	0x010a
        /*0712*/ 	.byte	0xff
	.zero		1


	//   ....[99]....
        /*0714*/ 	.word	0x00008c90
        /*0718*/ 	.word	0x00000000
        /*071c*/ 	.word	0x00000000
        /*0720*/ 	.short	0x010a
        /*0722*/ 	.byte	0xff
	.zero		1


	//   ....[100]....
        /*0724*/ 	.word	0x00008cf0
        /*0728*/ 	.word	0x00000000
        /*072c*/ 	.word	0x00000000
        /*0730*/ 	.short	0x010a
        /*0732*/ 	.byte	0xff
	.zero		1


	//   ....[101]....
        /*0734*/ 	.word	0x00008d50
        /*0738*/ 	.word	0x00000000
        /*073c*/ 	.word	0x000000c0
        /*0740*/ 	.short	0x010a
        /*0742*/ 	.byte	0xff
	.zero		1


	//   ....[102]....
        /*0744*/ 	.word	0x00008db0
        /*0748*/ 	.word	0x00000009
        /*074c*/ 	.word	0x000000b8
        /*0750*/ 	.short	0x010a
        /*0752*/ 	.byte	0xff
	.zero		1


	//   ....[103]....
        /*0754*/ 	.word	0x00008e10
        /*0758*/ 	.word	0x00000000
        /*075c*/ 	.word	0x00000098
        /*0760*/ 	.short	0x010a
        /*0762*/ 	.byte	0xff
	.zero		1


	//   ....[104]....
        /*0764*/ 	.word	0x00008e70
        /*0768*/ 	.word	0x00000000
        /*076c*/ 	.word	0x00000098
        /*0770*/ 	.short	0x010a
        /*0772*/ 	.byte	0xff
	.zero		1


	//   ....[105]....
        /*0774*/ 	.word	0x00008ed0
        /*0778*/ 	.word	0x00000000
        /*077c*/ 	.word	0x00000000
        /*0780*/ 	.short	0x010a
        /*0782*/ 	.byte	0xff
	.zero		1


	//   ....[106]....
        /*0784*/ 	.word	0x00008f20
        /*0788*/ 	.word	0x00000002
        /*078c*/ 	.word	0x00000000
        /*0790*/ 	.short	0x010a
        /*0792*/ 	.byte	0xff
	.zero		1


	//   ....[107]....
        /*0794*/ 	.word	0x00008f80
        /*0798*/ 	.word	0x00000000
        /*079c*/ 	.word	0x000000c0
        /*07a0*/ 	.short	0x010a
        /*07a2*/ 	.byte	0xff
	.zero		1


	//   ....[108]....
        /*07a4*/ 	.word	0x00008fd0
        /*07a8*/ 	.word	0x00000000
        /*07ac*/ 	.word	0x00000080
        /*07b0*/ 	.short	0x010a
        /*07b2*/ 	.byte	0xff
	.zero		1


	//   ....[109]....
        /*07b4*/ 	.word	0x00009020
        /*07b8*/ 	.word	0x0000006a
        /*07bc*/ 	.word	0x000000d0
        /*07c0*/ 	.short	0x010a
        /*07c2*/ 	.byte	0xff
	.zero		1


	//   ....[110]....
        /*07c4*/ 	.word	0x00009070
        /*07c8*/ 	.word	0x00000003
        /*07cc*/ 	.word	0x00000080
        /*07d0*/ 	.short	0x010a
        /*07d2*/ 	.byte	0xff
	.zero		1


	//----- nvinfo : EIATTR_NUM_MBARRIERS
	.align		4
.L_47:
        /*07d4*/ 	.byte	0x03, 0x38
        /*07d6*/ 	.short	0x001e


	//----- nvinfo : EIATTR_EXIT_INSTR_OFFSETS
	.align		4
        /*07d8*/ 	.byte	0x04, 0x1c
        /*07da*/ 	.short	(.L_49 - .L_48)


	//   ....[0]....
.L_48:
        /*07dc*/ 	.word	0x00002f30


	//   ....[1]....
        /*07e0*/ 	.word	0x000031e0


	//   ....[2]....
        /*07e4*/ 	.word	0x00003240


	//   ....[3]....
        /*07e8*/ 	.word	0x00004070


	//   ....[4]....
        /*07ec*/ 	.word	0x000054c0


	//   ....[5]....
        /*07f0*/ 	.word	0x00005500


	//   ....[6]....
        /*07f4*/ 	.word	0x000085a0


	//   ....[7]....
        /*07f8*/ 	.word	0x00008620


	//   ....[8]....
        /*07fc*/ 	.word	0x00008650


	//   ....[9]....
        /*0800*/ 	.word	0x000086d0


	//----- nvinfo : EIATTR_MAX_THREADS
	.align		4
.L_49:
        /*0804*/ 	.byte	0x04, 0x05
        /*0806*/ 	.short	(.L_51 - .L_50)
.L_50:
        /*0808*/ 	.word	0x00000100
        /*080c*/ 	.word	0x00000001
        /*0810*/ 	.word	0x00000001


	//----- nvinfo : EIATTR_CRS_STACK_SIZE
	.align		4
.L_51:
        /*0814*/ 	.byte	0x04, 0x1e
        /*0816*/ 	.short	(.L_53 - .L_52)
.L_52:
        /*0818*/ 	.word	0x00000000


	//----- nvinfo : EIATTR_CBANK_PARAM_SIZE
	.align		4
.L_53:
        /*081c*/ 	.byte	0x03, 0x19
        /*081e*/ 	.short	0x0800


	//----- nvinfo : EIATTR_PARAM_CBANK
	.align		4
        /*0820*/ 	.byte	0x04, 0x0a
        /*0822*/ 	.short	(.L_55 - .L_54)
	.align		4
.L_54:
        /*0824*/ 	.word	index@(.nv.constant0._ZN7cutlass13device_kernelINS_4conv6kernel13ConvUniversalINS1_16ConvProblemShapeILNS1_8OperatorE2ELi2EEENS1_10collective14CollectiveConvINS1_47MainloopSm100TmaUmmaWarpSpecializedImplicitGemmILS5_2ELi8ELi2ELi1ELi2EN4cute5tupleIJNSA_1CILi1EEESD_SD_EEEEENSB_IJNSC_ILi128EEENSB_IJNSC_ILi64EEEEEESI_EEENS_6half_tESK_NSA_8TiledMMAINSA_8MMA_AtomIJNSA_20SM100_MMA_F16BF16_SSISK_SK_fLi128ELi64ELNSA_4UMMA5MajorE1ELSP_1ELNSO_7ScaleInE0ELSQ_0EEEEEENSA_6LayoutISE_NSB_IJNSC_ILi0EEESU_SU_EEEEENSB_IJNSA_10UnderscoreESX_SX_EEEEENS7_6detail27Sm100ImplicitGemmTileTraitsINSA_13SM90_TMA_LOADENSA_14ComposedLayoutINSA_7SwizzleILi3ELi4ELi3EEENSA_18smem_ptr_flag_bitsILi16EEENST_INSB_IJSH_NSC_ILi8EEEEEENSB_IJSD_SH_EEEEEEEvEENS11_INSA_20SM90_TMA_LOAD_IM2COLES1C_vEEEENS_8epilogue10collective18CollectiveEpilogueINS1H_23Sm100TmaWarpSpecializedILi3ELi2ELi32ELb1ELb0EEEJSJ_NSB_IJNST_ISG_SD_EENST_INSC_ILi32EEESD_EEEEESK_NSB_IJlNSB_IJSD_llEEESU_EEESK_S1R_NS1H_6fusion15FusionCallbacksIS1L_NS1S_17LinearCombinationISK_fSK_fLNS_15FloatRoundStyleE2EEESJ_S1P_JEEENSA_5SM1004TMEM4LOAD26SM100_TMEM_LOAD_32dp32b32xES12_NS13_INS14_ILi2ELi4ELi3EEES17_NST_INSB_IJS18_S1N_EEENSB_IJS1N_SD_EEEEEEENSA_39AutoVectorizingCopyWithAssumedAlignmentILi128EEENSA_14SM90_TMA_STOREES26_S28_S28_EEEvvEEEEvNT_6ParamsE)
        /*0828*/ 	.short	0x0380
        /*082a*/ 	.short	0x0800


	//----- nvinfo : EIATTR_SW_WAR
	.align		4
.L_55:
        /*082c*/ 	.byte	0x04, 0x36
        /*082e*/ 	.short	(.L_57 - .L_56)
.L_56:
        /*0830*/ 	.word	0x00000008
.L_57:


//--------------------- .nv.callgraph             --------------------------
	.section	.nv.callgraph,"",@"SHT_CUDA_CALLGRAPH"
	.align	4
	.sectionentsize	8
	.align		4
        /*0000*/ 	.word	0x00000000
	.align		4
        /*0004*/ 	.word	0xffffffff
	.align		4
        /*0008*/ 	.word	index@(_ZN7cutlass13device_kernelINS_4conv6kernel13ConvUniversalINS1_16ConvProblemShapeILNS1_8OperatorE2ELi2EEENS1_10collective14CollectiveConvINS1_47MainloopSm100TmaUmmaWarpSpecializedImplicitGemmILS5_2ELi8ELi2ELi1ELi2EN4cute5tupleIJNSA_1CILi1EEESD_SD_EEEEENSB_IJNSC_ILi128EEENSB_IJNSC_ILi64EEEEEESI_EEENS_6half_tESK_NSA_8TiledMMAINSA_8MMA_AtomIJNSA_20SM100_MMA_F16BF16_SSISK_SK_fLi128ELi64ELNSA_4UMMA5MajorE1ELSP_1ELNSO_7ScaleInE0ELSQ_0EEEEEENSA_6LayoutISE_NSB_IJNSC_ILi0EEESU_SU_EEEEENSB_IJNSA_10UnderscoreESX_SX_EEEEENS7_6detail27Sm100ImplicitGemmTileTraitsINSA_13SM90_TMA_LOADENSA_14ComposedLayoutINSA_7SwizzleILi3ELi4ELi3EEENSA_18smem_ptr_flag_bitsILi16EEENST_INSB_IJSH_NSC_ILi8EEEEEENSB_IJSD_SH_EEEEEEEvEENS11_INSA_20SM90_TMA_LOAD_IM2COLES1C_vEEEENS_8epilogue10collective18CollectiveEpilogueINS1H_23Sm100TmaWarpSpecializedILi3ELi2ELi32ELb1ELb0EEEJSJ_NSB_IJNST_ISG_SD_EENST_INSC_ILi32EEESD_EEEEESK_NSB_IJlNSB_IJSD_llEEESU_EEESK_S1R_NS1H_6fusion15FusionCallbacksIS1L_NS1S_17LinearCombinationISK_fSK_fLNS_15FloatRoundStyleE2EEESJ_S1P_JEEENSA_5SM1004TMEM4LOAD26SM100_TMEM_LOAD_32dp32b32xES12_NS13_INS14_ILi2ELi4ELi3EEES17_NST_INSB_IJS18_S1N_EEENSB_IJS1N_SD_EEEEEEENSA_39AutoVectorizingCopyWithAssumedAlignmentILi128EEENSA_14SM90_TMA_STOREES26_S28_S28_EEEvvEEEEvNT_6ParamsE)
	.align		4
        /*000c*/ 	.word	index@(__assertfail)
	.align		4
        /*0010*/ 	.word	0x00000000
	.align		4
        /*0014*/ 	.word	0xfffffffe
	.align		4
        /*0018*/ 	.word	0x00000000
	.align		4
        /*001c*/ 	.word	0xfffffffd
	.align		4
        /*0020*/ 	.word	0x00000000
	.align		4
        /*0024*/ 	.word	0xfffffffc


//--------------------- .nv.constant4             --------------------------
	.section	.nv.constant4,"a",@progbits
	.align	8
	.align		8
.nv.constant4:
        /*0000*/ 	.dword	__assertfail
	.align		8
        /*0008*/ 	.dword	__unnamed_1
	.align		8
        /*0010*/ 	.dword	__unnamed_2
	.align		8
        /*0018*/ 	.dword	_ZN39_INTERNAL_c298c516_4_k_cu_a4fcea6f_31834cuda3std3__45__cpo5beginE
	.align		8
        /*0020*/ 	.dword	_ZN39_INTERNAL_c298c516_4_k_cu_a4fcea6f_31834cuda3std3__45__cpo3endE
	.align		8
        /*0028*/ 	.dword	_ZN39_INTERNAL_c298c516_4_k_cu_a4fcea6f_31834cuda3std3__45__cpo6cbeginE
	.align		8
        /*0030*/ 	.dword	_ZN39_INTERNAL_c298c516_4_k_cu_a4fcea6f_31834cuda3std3__45__cpo4cendE
	.align		8
        /*0038*/ 	.dword	_ZN39_INTERNAL_c298c516_4_k_cu_a4fcea6f_31834cuda3std3__441_GLOBAL__N__c298c516_4_k_cu_a4fcea6f_31836ignoreE
	.align		8
        /*0040*/ 	.dword	_ZN39_INTERNAL_c298c516_4_k_cu_a4fcea6f_31834cuda3std3__419piecewise_constructE
	.align		8
        /*0048*/ 	.dword	_ZN39_INTERNAL_c298c516_4_k_cu_a4fcea6f_31834cuda3std3__48in_placeE
	.align		8
        /*0050*/ 	.dword	_ZN39_INTERNAL_c298c516_4_k_cu_a4fcea6f_31834cuda3std6ranges3__45__cpo4swapE
	.align		8
        /*0058*/ 	.dword	_ZN39_INTERNAL_c298c516_4_k_cu_a4fcea6f_31834cuda3std6ranges3__45__cpo9iter_moveE
	.align		8
        /*0060*/ 	.dword	_ZN39_INTERNAL_c298c516_4_k_cu_a4fcea6f_31834cute7productE
	.align		8
        /*0068*/ 	.dword	_ZN39_INTERNAL_c298c516_4_k_cu_a4fcea6f_31834cute1_E
	.align		8
        /*0070*/ 	.dword	$str$27
	.align		8
        /*0078*/ 	.dword	$str$28
	.align		8
        /*0080*/ 	.dword	$str$29
	.align		8
        /*0088*/ 	.dword	$str$30


//--------------------- .text._ZN7cutlass13device_kernelINS_4conv6kernel13ConvUniversalINS1_16ConvProblemShapeILNS1_8OperatorE2ELi2EEENS1_10collective14CollectiveConvINS1_47MainloopSm100TmaUmmaWarpSpecializedImplicitGemmILS5_2ELi8ELi2ELi1ELi2EN4cute5tupleIJNSA_1CILi1EEESD_SD_EEEEENSB_IJNSC_ILi128EEENSB_IJNSC_ILi64EEEEEESI_EEENS_6half_tESK_NSA_8TiledMMAINSA_8MMA_AtomIJNSA_20SM100_MMA_F16BF16_SSISK_SK_fLi128ELi64ELNSA_4UMMA5MajorE1ELSP_1ELNSO_7ScaleInE0ELSQ_0EEEEEENSA_6LayoutISE_NSB_IJNSC_ILi0EEESU_SU_EEEEENSB_IJNSA_10UnderscoreESX_SX_EEEEENS7_6detail27Sm100ImplicitGemmTileTraitsINSA_13SM90_TMA_LOADENSA_14ComposedLayoutINSA_7SwizzleILi3ELi4ELi3EEENSA_18smem_ptr_flag_bitsILi16EEENST_INSB_IJSH_NSC_ILi8EEEEEENSB_IJSD_SH_EEEEEEEvEENS11_INSA_20SM90_TMA_LOAD_IM2COLES1C_vEEEENS_8epilogue10collective18CollectiveEpilogueINS1H_23Sm100TmaWarpSpecializedILi3ELi2ELi32ELb1ELb0EEEJSJ_NSB_IJNST_ISG_SD_EENST_INSC_ILi32EEESD_EEEEESK_NSB_IJlNSB_IJSD_llEEESU_EEESK_S1R_NS1H_6fusion15FusionCallbacksIS1L_NS1S_17LinearCombinationISK_fSK_fLNS_15FloatRoundStyleE2EEESJ_S1P_JEEENSA_5SM1004TMEM4LOAD26SM100_TMEM_LOAD_32dp32b32xES12_NS13_INS14_ILi2ELi4ELi3EEES17_NST_INSB_IJS18_S1N_EEENSB_IJS1N_SD_EEEEEEENSA_39AutoVectorizingCopyWithAssumedAlignmentILi128EEENSA_14SM90_TMA_STOREES26_S28_S28_EEEvvEEEEvNT_6ParamsE --------------------------
	.section	.text._ZN7cutlass13device_kernelINS_4conv6kernel13ConvUniversalINS1_16ConvProblemShapeILNS1_8OperatorE2ELi2EEENS1_10collective14CollectiveConvINS1_47MainloopSm100TmaUmmaWarpSpecializedImplicitGemmILS5_2ELi8ELi2ELi1ELi2EN4cute5tupleIJNSA_1CILi1EEESD_SD_EEEEENSB_IJNSC_ILi128EEENSB_IJNSC_ILi64EEEEEESI_EEENS_6half_tESK_NSA_8TiledMMAINSA_8MMA_AtomIJNSA_20SM100_MMA_F16BF16_SSISK_SK_fLi128ELi64ELNSA_4UMMA5MajorE1ELSP_1ELNSO_7ScaleInE0ELSQ_0EEEEEENSA_6LayoutISE_NSB_IJNSC_ILi0EEESU_SU_EEEEENSB_IJNSA_10UnderscoreESX_SX_EEEEENS7_6detail27Sm100ImplicitGemmTileTraitsINSA_13SM90_TMA_LOADENSA_14ComposedLayoutINSA_7SwizzleILi3ELi4ELi3EEENSA_18smem_ptr_flag_bitsILi16EEENST_INSB_IJSH_NSC_ILi8EEEEEENSB_IJSD_SH_EEEEEEEvEENS11_INSA_20SM90_TMA_LOAD_IM2COLES1C_vEEEENS_8epilogue10collective18CollectiveEpilogueINS1H_23Sm100TmaWarpSpecializedILi3ELi2ELi32ELb1ELb0EEEJSJ_NSB_IJNST_ISG_SD_EENST_INSC_ILi32EEESD_EEEEESK_NSB_IJlNSB_IJSD_llEEESU_EEESK_S1R_NS1H_6fusion15FusionCallbacksIS1L_NS1S_17LinearCombinationISK_fSK_fLNS_15FloatRoundStyleE2EEESJ_S1P_JEEENSA_5SM1004TMEM4LOAD26SM100_TMEM_LOAD_32dp32b32xES12_NS13_INS14_ILi2ELi4ELi3EEES17_NST_INSB_IJS18_S1N_EEENSB_IJS1N_SD_EEEEEEENSA_39AutoVectorizingCopyWithAssumedAlignmentILi128EEENSA_14SM90_TMA_STOREES26_S28_S28_EEEvvEEEEvNT_6ParamsE,"ax",@progbits
	.align	128
.text._ZN7cutlass13device_kernelINS_4conv6kernel13ConvUniversalINS1_16ConvProblemShapeILNS1_8OperatorE2ELi2EEENS1_10collective14CollectiveConvINS1_47MainloopSm100TmaUmmaWarpSpecializedImplicitGemmILS5_2ELi8ELi2ELi1ELi2EN4cute5tupleIJNSA_1CILi1EEESD_SD_EEEEENSB_IJNSC_ILi128EEENSB_IJNSC_ILi64EEEEEESI_EEENS_6half_tESK_NSA_8TiledMMAINSA_8MMA_AtomIJNSA_20SM100_MMA_F16BF16_SSISK_SK_fLi128ELi64ELNSA_4UMMA5MajorE1ELSP_1ELNSO_7ScaleInE0ELSQ_0EEEEEENSA_6LayoutISE_NSB_IJNSC_ILi0EEESU_SU_EEEEENSB_IJNSA_10UnderscoreESX_SX_EEEEENS7_6detail27Sm100ImplicitGemmTileTraitsINSA_13SM90_TMA_LOADENSA_14ComposedLayoutINSA_7SwizzleILi3ELi4ELi3EEENSA_18smem_ptr_flag_bitsILi16EEENST_INSB_IJSH_NSC_ILi8EEEEEENSB_IJSD_SH_EEEEEEEvEENS11_INSA_20SM90_TMA_LOAD_IM2COLES1C_vEEEENS_8epilogue10collective18CollectiveEpilogueINS1H_23Sm100TmaWarpSpecializedILi3ELi2ELi32ELb1ELb0EEEJSJ_NSB_IJNST_ISG_SD_EENST_INSC_ILi32EEESD_EEEEESK_NSB_IJlNSB_IJSD_llEEESU_EEESK_S1R_NS1H_6fusion15FusionCallbacksIS1L_NS1S_17LinearCombinationISK_fSK_fLNS_15FloatRoundStyleE2EEESJ_S1P_JEEENSA_5SM1004TMEM4LOAD26SM100_TMEM_LOAD_32dp32b32xES12_NS13_INS14_ILi2ELi4ELi3EEES17_NST_INSB_IJS18_S1N_EEENSB_IJS1N_SD_EEEEEEENSA_39AutoVectorizingCopyWithAssumedAlignmentILi128EEENSA_14SM90_TMA_STOREES26_S28_S28_EEEvvEEEEvNT_6ParamsE:
        .type           _ZN7cutlass13device_kernelINS_4conv6kernel13ConvUniversalINS1_16ConvProblemShapeILNS1_8OperatorE2ELi2EEENS1_10collective14CollectiveConvINS1_47MainloopSm100TmaUmmaWarpSpecializedImplicitGemmILS5_2ELi8ELi2ELi1ELi2EN4cute5tupleIJNSA_1CILi1EEESD_SD_EEEEENSB_IJNSC_ILi128EEENSB_IJNSC_ILi64EEEEEESI_EEENS_6half_tESK_NSA_8TiledMMAINSA_8MMA_AtomIJNSA_20SM100_MMA_F16BF16_SSISK_SK_fLi128ELi64ELNSA_4UMMA5MajorE1ELSP_1ELNSO_7ScaleInE0ELSQ_0EEEEEENSA_6LayoutISE_NSB_IJNSC_ILi0EEESU_SU_EEEEENSB_IJNSA_10UnderscoreESX_SX_EEEEENS7_6detail27Sm100ImplicitGemmTileTraitsINSA_13SM90_TMA_LOADENSA_14ComposedLayoutINSA_7SwizzleILi3ELi4ELi3EEENSA_18smem_ptr_flag_bitsILi16EEENST_INSB_IJSH_NSC_ILi8EEEEEENSB_IJSD_SH_EEEEEEEvEENS11_INSA_20SM90_TMA_LOAD_IM2COLES1C_vEEEENS_8epilogue10collective18CollectiveEpilogueINS1H_23Sm100TmaWarpSpecializedILi3ELi2ELi32ELb1ELb0EEEJSJ_NSB_IJNST_ISG_SD_EENST_INSC_ILi32EEESD_EEEEESK_NSB_IJlNSB_IJSD_llEEESU_EEESK_S1R_NS1H_6fusion15FusionCallbacksIS1L_NS1S_17LinearCombinationISK_fSK_fLNS_15FloatRoundStyleE2EEESJ_S1P_JEEENSA_5SM1004TMEM4LOAD26SM100_TMEM_LOAD_32dp32b32xES12_NS13_INS14_ILi2ELi4ELi3EEES17_NST_INSB_IJS18_S1N_EEENSB_IJS1N_SD_EEEEEEENSA_39AutoVectorizingCopyWithAssumedAlignmentILi128EEENSA_14SM90_TMA_STOREES26_S28_S28_EEEvvEEEEvNT_6ParamsE,@function
        .size           _ZN7cutlass13device_kernelINS_4conv6kernel13ConvUniversalINS1_16ConvProblemShapeILNS1_8OperatorE2ELi2EEENS1_10collective14CollectiveConvINS1_47MainloopSm100TmaUmmaWarpSpecializedImplicitGemmILS5_2ELi8ELi2ELi1ELi2EN4cute5tupleIJNSA_1CILi1EEESD_SD_EEEEENSB_IJNSC_ILi128EEENSB_IJNSC_ILi64EEEEEESI_EEENS_6half_tESK_NSA_8TiledMMAINSA_8MMA_AtomIJNSA_20SM100_MMA_F16BF16_SSISK_SK_fLi128ELi64ELNSA_4UMMA5MajorE1ELSP_1ELNSO_7ScaleInE0ELSQ_0EEEEEENSA_6LayoutISE_NSB_IJNSC_ILi0EEESU_SU_EEEEENSB_IJNSA_10UnderscoreESX_SX_EEEEENS7_6detail27Sm100ImplicitGemmTileTraitsINSA_13SM90_TMA_LOADENSA_14ComposedLayoutINSA_7SwizzleILi3ELi4ELi3EEENSA_18smem_ptr_flag_bitsILi16EEENST_INSB_IJSH_NSC_ILi8EEEEEENSB_IJSD_SH_EEEEEEEvEENS11_INSA_20SM90_TMA_LOAD_IM2COLES1C_vEEEENS_8epilogue10collective18CollectiveEpilogueINS1H_23Sm100TmaWarpSpecializedILi3ELi2ELi32ELb1ELb0EEEJSJ_NSB_IJNST_ISG_SD_EENST_INSC_ILi32EEESD_EEEEESK_NSB_IJlNSB_IJSD_llEEESU_EEESK_S1R_NS1H_6fusion15FusionCallbacksIS1L_NS1S_17LinearCombinationISK_fSK_fLNS_15FloatRoundStyleE2EEESJ_S1P_JEEENSA_5SM1004TMEM4LOAD26SM100_TMEM_LOAD_32dp32b32xES12_NS13_INS14_ILi2ELi4ELi3EEES17_NST_INSB_IJS18_S1N_EEENSB_IJS1N_SD_EEEEEEENSA_39AutoVectorizingCopyWithAssumedAlignmentILi128EEENSA_14SM90_TMA_STOREES26_S28_S28_EEEvvEEEEvNT_6ParamsE,(.L_x_155 - _ZN7cutlass13device_kernelINS_4conv6kernel13ConvUniversalINS1_16ConvProblemShapeILNS1_8OperatorE2ELi2EEENS1_10collective14CollectiveConvINS1_47MainloopSm100TmaUmmaWarpSpecializedImplicitGemmILS5_2ELi8ELi2ELi1ELi2EN4cute5tupleIJNSA_1CILi1EEESD_SD_EEEEENSB_IJNSC_ILi128EEENSB_IJNSC_ILi64EEEEEESI_EEENS_6half_tESK_NSA_8TiledMMAINSA_8MMA_AtomIJNSA_20SM100_MMA_F16BF16_SSISK_SK_fLi128ELi64ELNSA_4UMMA5MajorE1ELSP_1ELNSO_7ScaleInE0ELSQ_0EEEEEENSA_6LayoutISE_NSB_IJNSC_ILi0EEESU_SU_EEEEENSB_IJNSA_10UnderscoreESX_SX_EEEEENS7_6detail27Sm100ImplicitGemmTileTraitsINSA_13SM90_TMA_LOADENSA_14ComposedLayoutINSA_7SwizzleILi3ELi4ELi3EEENSA_18smem_ptr_flag_bitsILi16EEENST_INSB_IJSH_NSC_ILi8EEEEEENSB_IJSD_SH_EEEEEEEvEENS11_INSA_20SM90_TMA_LOAD_IM2COLES1C_vEEEENS_8epilogue10collective18CollectiveEpilogueINS1H_23Sm100TmaWarpSpecializedILi3ELi2ELi32ELb1ELb0EEEJSJ_NSB_IJNST_ISG_SD_EENST_INSC_ILi32EEESD_EEEEESK_NSB_IJlNSB_IJSD_llEEESU_EEESK_S1R_NS1H_6fusion15FusionCallbacksIS1L_NS1S_17LinearCombinationISK_fSK_fLNS_15FloatRoundStyleE2EEESJ_S1P_JEEENSA_5SM1004TMEM4LOAD26SM100_TMEM_LOAD_32dp32b32xES12_NS13_INS14_ILi2ELi4ELi3EEES17_NST_INSB_IJS18_S1N_EEENSB_IJS1N_SD_EEEEEEENSA_39AutoVectorizingCopyWithAssumedAlignmentILi128EEENSA_14SM90_TMA_STOREES26_S28_S28_EEEvvEEEEvNT_6ParamsE)
        .other          _ZN7cutlass13device_kernelINS_4conv6kernel13ConvUniversalINS1_16ConvProblemShapeILNS1_8OperatorE2ELi2EEENS1_10collective14CollectiveConvINS1_47MainloopSm100TmaUmmaWarpSpecializedImplicitGemmILS5_2ELi8ELi2ELi1ELi2EN4cute5tupleIJNSA_1CILi1EEESD_SD_EEEEENSB_IJNSC_ILi128EEENSB_IJNSC_ILi64EEEEEESI_EEENS_6half_tESK_NSA_8TiledMMAINSA_8MMA_AtomIJNSA_20SM100_MMA_F16BF16_SSISK_SK_fLi128ELi64ELNSA_4UMMA5MajorE1ELSP_1ELNSO_7ScaleInE0ELSQ_0EEEEEENSA_6LayoutISE_NSB_IJNSC_ILi0EEESU_SU_EEEEENSB_IJNSA_10UnderscoreESX_SX_EEEEENS7_6detail27Sm100ImplicitGemmTileTraitsINSA_13SM90_TMA_LOADENSA_14ComposedLayoutINSA_7SwizzleILi3ELi4ELi3EEENSA_18smem_ptr_flag_bitsILi16EEENST_INSB_IJSH_NSC_ILi8EEEEEENSB_IJSD_SH_EEEEEEEvEENS11_INSA_20SM90_TMA_LOAD_IM2COLES1C_vEEEENS_8epilogue10collective18CollectiveEpilogueINS1H_23Sm100TmaWarpSpecializedILi3ELi2ELi32ELb1ELb0EEEJSJ_NSB_IJNST_ISG_SD_EENST_INSC_ILi32EEESD_EEEEESK_NSB_IJlNSB_IJSD_llEEESU_EEESK_S1R_NS1H_6fusion15FusionCallbacksIS1L_NS1S_17LinearCombinationISK_fSK_fLNS_15FloatRoundStyleE2EEESJ_S1P_JEEENSA_5SM1004TMEM4LOAD26SM100_TMEM_LOAD_32dp32b32xES12_NS13_INS14_ILi2ELi4ELi3EEES17_NST_INSB_IJS18_S1N_EEENSB_IJS1N_SD_EEEEEEENSA_39AutoVectorizingCopyWithAssumedAlignmentILi128EEENSA_14SM90_TMA_STOREES26_S28_S28_EEEvvEEEEvNT_6ParamsE,@"STO_CUDA_ENTRY STV_DEFAULT"
_ZN7cutlass13device_kernelINS_4conv6kernel13ConvUniversalINS1_16ConvProblemShapeILNS1_8OperatorE2ELi2EEENS1_10collective14CollectiveConvINS1_47MainloopSm100TmaUmmaWarpSpecializedImplicitGemmILS5_2ELi8ELi2ELi1ELi2EN4cute5tupleIJNSA_1CILi1EEESD_SD_EEEEENSB_IJNSC_ILi128EEENSB_IJNSC_ILi64EEEEEESI_EEENS_6half_tESK_NSA_8TiledMMAINSA_8MMA_AtomIJNSA_20SM100_MMA_F16BF16_SSISK_SK_fLi128ELi64ELNSA_4UMMA5MajorE1ELSP_1ELNSO_7ScaleInE0ELSQ_0EEEEEENSA_6LayoutISE_NSB_IJNSC_ILi0EEESU_SU_EEEEENSB_IJNSA_10UnderscoreESX_SX_EEEEENS7_6detail27Sm100ImplicitGemmTileTraitsINSA_13SM90_TMA_LOADENSA_14ComposedLayoutINSA_7SwizzleILi3ELi4ELi3EEENSA_18smem_ptr_flag_bitsILi16EEENST_INSB_IJSH_NSC_ILi8EEEEEENSB_IJSD_SH_EEEEEEEvEENS11_INSA_20SM90_TMA_LOAD_IM2COLES1C_vEEEENS_8epilogue10collective18CollectiveEpilogueINS1H_23Sm100TmaWarpSpecializedILi3ELi2ELi32ELb1ELb0EEEJSJ_NSB_IJNST_ISG_SD_EENST_INSC_ILi32EEESD_EEEEESK_NSB_IJlNSB_IJSD_llEEESU_EEESK_S1R_NS1H_6fusion15FusionCallbacksIS1L_NS1S_17LinearCombinationISK_fSK_fLNS_15FloatRoundStyleE2EEESJ_S1P_JEEENSA_5SM1004TMEM4LOAD26SM100_TMEM_LOAD_32dp32b32xES12_NS13_INS14_ILi2ELi4ELi3EEES17_NST_INSB_IJS18_S1N_EEENSB_IJS1N_SD_EEEEEEENSA_39AutoVectorizingCopyWithAssumedAlignmentILi128EEENSA_14SM90_TMA_STOREES26_S28_S28_EEEvvEEEEvNT_6ParamsE:
[----:B------:R-:W1:Y:S01]  /*0000*/  LDC R1, c[0x0][0x37c] ;  /* 0x0000df00ff017b82 */ /* 0x000e620000000800 */
[----:B------:R-:W2:Y:S07]  /*0010*/  S2R R101, SR_TID.X ;  /* 0x0000000000657919 */ /* 0x000eae0000002100 */
[----:B------:R-:W3:Y:S01]  /*0020*/  LDC.64 R2, c[0x0][0x890] ;  /* 0x00022400ff027b82 */ /* 0x000ee20000000a00 */
[----:B------:R-:W-:Y:S01]  /*0030*/  ELECT P2, URZ, PT ;  /* 0x0000000000ff782f */ /* 0x000fe20003840000 */
[----:B-1----:R-:W-:Y:S01]  /*0040*/  VIADD R1, R1, 0xfffffff8 ;  /* 0xfffffff801017836 */ /* 0x002fe20000000000 */
[----:B------:R-:W-:-:S02]  /*0050*/  PRMT R94, RZ, 0x7610, R94 ;  /* 0x00007610ff5e7816 */ /* 0x000fc4000000005e */
[----:B---3--:R-:W-:-:S04]  /*0060*/  ISETP.NE.U32.AND P0, PT, R2, RZ, PT ;  /* 0x000000ff0200720c */ /* 0x008fc80003f05070 */
[----:B------:R-:W-:Y:S02]  /*0070*/  ISETP.NE.AND.EX P0, PT, R3, RZ, PT, P0 ;  /* 0x000000ff0300720c */ /* 0x000fe40003f05300 */
[----:B--2---:R-:W-:-:S05]  /*0080*/  SHF.R.U32.HI R95, RZ, 0x5, R101 ;  /* 0x00000005ff5f7819 */ /* 0x004fca0000011665 */
[----:B------:R-:W1:Y:S02]  /*0090*/  SHFL.IDX PT, R0, R95, RZ, 0x1f ;  /* 0x00001fff5f007589 */ /* 0x000e6400000e0000 */
[----:B-1----:R-:W-:-:S04]  /*00a0*/  R2UR UR15, R0 ;  /* 0x00000000000f72ca */ /* 0x002fc800000e0000 */
[----:B------:R-:W-:Y:S05]  /*00b0*/  @P0 BRA `(.L_x_0) ;  /* 0x0000000000300947 */ /* 0x000fea0003800000 */
[----:B------:R-:W1:Y:S02]  /*00c0*/  LDCU.64 UR4, c[0x0][0x888] ;  /* 0x00011100ff0477ac */ /* 0x000e640008000a00 */
[----:B-1----:R-:W-:-:S04]  /*00d0*/  UISETP.NE.U32.AND UP0, UPT, UR4, URZ, UPT ;  /* 0x000000ff0400728c */ /* 0x002fc8000bf05070 */
[----:B------:R-:W-:-:S09]  /*00e0*/  UISETP.NE.AND.EX UP0, UPT, UR5, URZ, UPT, UP0 ;  /* 0x000000ff0500728c */ /* 0x000fd2000bf05300 */
[----:B------:R-:W-:Y:S05]  /*00f0*/  BRA.U !UP0, `(.L_x_1) ;  /* 0x0000000108147547 */ /* 0x000fea000b800000 */
[----:B------:R-:W1:Y:S01]  /*0100*/  LDC.64 R4, c[0x0][0x888] ;  /* 0x00022200ff047b82 */ /* 0x000e620000000a00 */
[----:B------:R-:W1:Y:S02]  /*0110*/  LDCU.64 UR4, c[0x0][0x358] ;  /* 0x00006b00ff0477ac */ /* 0x000e640008000a00 */
[----:B-1----:R1:W5:Y:S01]  /*0120*/  LDG.E R41, desc[UR4][R4.64] ;  /* 0x0000000404297981 */ /* 0x002362000c1e1900 */
[----:B------:R-:W-:Y:S01]  /*0130*/  HFMA2 R94, -RZ, RZ, 0, 5.9604644775390625e-08 ;  /* 0x00000001ff5e7431 */ /* 0x000fe200000001ff */
[----:B------:R-:W-:Y:S05]  /*0140*/  BRA `(.L_x_0) ;  /* 0x00000000000c7947 */ /* 0x000fea0003800000 */
.L_x_1:
[----:B------:R-:W1:Y:S01]  /*0150*/  LDCU UR4, c[0x0][0x880] ;  /* 0x00011000ff0477ac */ /* 0x000e620008000800 */
[----:B------:R-:W-:Y:S01]  /*0160*/  HFMA2 R94, -RZ, RZ, 0, 5.9604644775390625e-08 ;  /* 0x00000001ff5e7431 */ /* 0x000fe200000001ff */
[----:B-1----:R-:W-:-:S07]  /*0170*/  MOV R41, UR4 ;  /* 0x0000000400297c02 */ /* 0x002fce0008000f00 */
.L_x_0:
[----:B------:R-:W2:Y:S02]  /*0180*/  LDCU.64 UR4, c[0x0][0x8b0] ;  /* 0x00011600ff0477ac */ /* 0x000ea40008000a00 */
[----:B--2---:R-:W-:-:S04]  /*0190*/  UISETP.NE.U32.AND UP0, UPT, UR4, URZ, UPT ;  /* 0x000000ff0400728c */ /* 0x004fc8000bf05070 */
[----:B------:R-:W-:-:S09]  /*01a0*/  UISETP.NE.AND.EX UP0, UPT, UR5, URZ, UPT, UP0 ;  /* 0x000000ff0500728c */ /* 0x000fd2000bf05300 */
[----:B------:R-:W-:Y:S05]  /*01b0*/  BRA.U UP0, `(.L_x_2) ;  /* 0x0000000100287547 */ /* 0x000fea000b800000 */
[----:B------:R-:W2:Y:S02]  /*01c0*/  LDCU.64 UR4, c[0x0][0x8a8] ;  /* 0x00011500ff0477ac */ /* 0x000ea40008000a00 */
[----:B--2---:R-:W-:-:S04]  /*01d0*/  UISETP.NE.U32.AND UP0, UPT, UR4, URZ, UPT ;  /* 0x000000ff0400728c */ /* 0x004fc8000bf05070 */
[----:B------:R-:W-:-:S09]  /*01e0*/  UISETP.NE.AND.EX UP0, UPT, UR5, URZ, UPT, UP0 ;  /* 0x000000ff0500728c */ /* 0x000fd2000bf05300 */
[----:B------:R-:W-:Y:S05]  /*01f0*/  BRA.U !UP0, `(.L_x_3) ;  /* 0x0000000108107547 */ /* 0x000fea000b800000 */
[----:B------:R-:W2:Y:S01]  /*0200*/  LDC.64 R38, c[0x0][0x8a8] ;  /* 0x00022a00ff267b82 */ /* 0x000ea20000000a00 */
[----:B------:R-:W2:Y:S02]  /*0210*/  LDCU.64 UR4, c[0x0][0x358] ;  /* 0x00006b00ff0477ac */ /* 0x000ea40008000a00 */
[----:B--2---:R2:W5:Y:S01]  /*0220*/  LDG.E R38, desc[UR4][R38.64] ;  /* 0x0000000426267981 */ /* 0x004562000c1e1900 */
[----:B------:R-:W-:Y:S05]  /*0230*/  BRA `(.L_x_2) ;  /* 0x0000000000087947 */ /* 0x000fea0003800000 */
.L_x_3:
[----:B------:R-:W2:Y:S02]  /*0240*/  LDCU UR4, c[0x0][0x8a0] ;  /* 0x00011400ff0477ac */ /* 0x000ea40008000800 */
[----:B--2---:R-:W-:Y:S02]  /*0250*/  MOV R38, UR4 ;  /* 0x0000000400267c02 */ /* 0x004fe40008000f00 */
.L_x_2:
[----:B-1----:R-:W1:Y:S01]  /*0260*/  LDC.64 R4, c[0x0][0x888] ;  /* 0x00022200ff047b82 */ /* 0x002e620000000a00 */
[----:B------:R-:W-:Y:S01]  /*0270*/  IMAD.U32 R0, RZ, RZ, UR15 ;  /* 0x0000000fff007e24 */ /* 0x000fe2000f8e00ff */
[----:B------:R-:W-:Y:S01]  /*0280*/  ISETP.EQ.U32.AND P4, PT, R2, RZ, PT ;  /* 0x000000ff0200720c */ /* 0x000fe20003f82070 */
[----:B------:R-:W-:Y:S03]  /*0290*/  BSSY.RECONVERGENT B0, `(.L_x_4) ;  /* 0x0000012000007945 */ /* 0x000fe60003800200 */
[----:B------:R-:W-:Y:S02]  /*02a0*/  ISETP.NE.OR P1, PT, R0, 0x1, !P2 ;  /* 0x000000010000780c */ /* 0x000fe40005725670 */
[----:B-1----:R-:W-:-:S04]  /*02b0*/  ISETP.NE.U32.AND P0, PT, R4, RZ, PT ;  /* 0x000000ff0400720c */ /* 0x002fc80003f05070 */
[----:B------:R-:W-:-:S13]  /*02c0*/  ISETP.NE.AND.EX P0, PT, R5, RZ, PT, P0 ;  /* 0x000000ff0500720c */ /* 0x000fda0003f05300 */
[----:B------:R-:W-:Y:S01]  /*02d0*/  VOTEU.ANY UP3, P0 ;  /* 0x0000000000ff7886 */ /* 0x000fe20000060100 */
[----:B------:R-:W-:Y:S02]  /*02e0*/  PLOP3.LUT P3, PT, PT, PT, UP3, 0x80, 0x8 ;  /* 0x000000000008781c */ /* 0x000fe40003f6f038 */
[----:B------:R-:W-:Y:S02]  /*02f0*/  ISETP.NE.OR P0, PT, R0, 0x3, !P2 ;  /* 0x000000030000780c */ /* 0x000fe40005705670 */
[----:B------:R-:W-:-:S04]  /*0300*/  ISETP.EQ.OR.EX P5, PT, R3, RZ, !P3, P4 ;  /* 0x000000ff0300720c */ /* 0x000fc80005fa2740 */
[----:B------:R-:W-:Y:S01]  /*0310*/  P2R R100, PR, RZ, 0x20 ;  /* 0x00000020ff647803 */ /* 0x000fe20000000000 */
[----:B------:R-:W-:Y:S05]  /*0320*/  @P1 BRA `(.L_x_5) ;  /* 0x0000000000201947 */ /* 0x000fea0003800000 */
[----:B------:R-:W1:Y:S02]  /*0330*/  LDCU.64 UR4, c[0x0][0x348] ;  /* 0x00006900ff0477ac */ /* 0x000e640008000a00 */
[----:B-1----:R-:W-:Y:S02]  /*0340*/  UIADD3 UR6, UP1, UPT, UR4, 0x80, URZ ;  /* 0x0000008004067890 */ /* 0x002fe4000ff3e0ff */
[----:B------:R-:W-:Y:S02]  /*0350*/  UIADD3 UR4, UP0, UPT, UR4, 0x180, URZ ;  /* 0x0000018004047890 */ /* 0x000fe4000ff1e0ff */
[----:B------:R-:W-:Y:S02]  /*0360*/  UIADD3.X UR7, UPT, UPT, URZ, UR5, URZ, UP1, !UPT ;  /* 0x00000005ff077290 */ /* 0x000fe40008ffe4ff */
[----:B------:R-:W-:-:S07]  /*0370*/  UIADD3.X UR5, UPT, UPT, URZ, UR5, URZ, UP0, !UPT ;  /* 0x00000005ff057290 */ /* 0x000fce00087fe4ff */
[----:B------:R1:W-:Y:S02]  /*0380*/  UTMACCTL.PF [UR6] ;  /* 0x00000000060079b9 */ /* 0x0003e40008040000 */
[----:B------:R1:W-:Y:S02]  /*0390*/  UTMACCTL.PF [UR4] ;  /* 0x00000000040079b9 */ /* 0x0003e40008040000 */
[----:B-1----:R-:W-:Y:S01]  /*03a0*/  NOP ;  /* 0x0000000000007918 */ /* 0x002fe20000000000 */
.L_x_5:
[----:B------:R-:W-:Y:S05]  /*03b0*/  BSYNC.RECONVERGENT B0 ;  /* 0x0000000000007941 */ /* 0x000fea0003800200 */
.L_x_4:
[----:B------:R-:W-:Y:S04]  /*03c0*/  BSSY.RECONVERGENT B0, `(.L_x_6) ;  /* 0x000000a000007945 */ /* 0x000fe80003800200 */
        /* <DEDUP_REMOVED lines=9> */
.L_x_7:
[----:B------:R-:W-:Y:S05]  /*0460*/  BSYNC.RECONVERGENT B0 ;  /* 0x0000000000007941 */ /* 0x000fea0003800200 */
.L_x_6:
[----:B------:R-:W-:Y:S01]  /*0470*/  UPLOP3.LUT UP2, UPT, UPT, UPT, UPT, 0x80, 0x8 ;  /* 0x000000000008789c */ /* 0x000fe20003f4f070 */
[----:B------:R-:W-:Y:S10]  /*0480*/  @!P5 BRA `(.L_x_8) ;  /* 0x000000000024d947 */ /* 0x000ff40003800000 */
[----:B------:R-:W-:Y:S01]  /*0490*/  ISETP.NE.U32.AND P1, PT, R2, RZ, PT ;  /* 0x000000ff0200720c */ /* 0x000fe20003f25070 */
[----:B------:R-:W-:Y:S01]  /*04a0*/  USEL UR4, URZ, 0xffffffff, UP3 ;  /* 0xffffffffff047887 */ /* 0x000fe20009800000 */
[----:B-----5:R-:W-:Y:S02]  /*04b0*/  FSETP.NEU.AND P0, PT, R41, RZ, PT ;  /* 0x000000ff2900720b */ /* 0x020fe40003f0d000 */
[----:B------:R-:W-:-:S11]  /*04c0*/  ISETP.NE.AND.EX P1, PT, R3, RZ, PT, P1 ;  /* 0x000000ff0300720c */ /* 0x000fd60003f25310 */
[----:B------:R-:W-:Y:S02]  /*04d0*/  VOTEU.ANY UP0, P0 ;  /* 0x0000000000ff7886 */ /* 0x000fe40000000100 */
[----:B------:R-:W-:-:S05]  /*04e0*/  VOTEU.ANY UP1, P1 ;  /* 0x0000000000ff7886 */ /* 0x000fca0000820100 */
[----:B------:R-:W-:-:S04]  /*04f0*/  @!UP1 USEL UR4, URZ, 0xffffffff, UP0 ;  /* 0xffffffffff049887 */ /* 0x000fc80008000000 */
[----:B------:R-:W-:-:S04]  /*0500*/  ULOP3.LUT UR4, UR4, 0x1, URZ, 0xc0, !UPT ;  /* 0x0000000104047892 */ /* 0x000fc8000f8ec0ff */
[----:B------:R-:W-:-:S11]  /*0510*/  UISETP.NE.U32.AND UP2, UPT, UR4, 0x1, UPT ;  /* 0x000000010400788c */ /* 0x000fd6000bf45070 */
.L_x_8:
[----:B------:R-:W1:Y:S01]  /*0520*/  SHFL.IDX PT, R2, R95, RZ, 0x1f ;  /* 0x00001fff5f027589 */ /* 0x000e6200000e0000 */
[----:B------:R-:W-:-:S04]  /*0530*/  UISETP.NE.AND UP0, UPT, UR15, 0x2, UPT ;  /* 0x000000020f00788c */ /* 0x000fc8000bf05270 */
[----:B------:R-:W-:Y:S01]  /*0540*/  USEL UR43, URZ, 0x1, UP0 ;  /* 0x00000001ff2b7887 */ /* 0x000fe20008000000 */
[----:B-1----:R-:W-:-:S13]  /*0550*/  ISETP.NE.AND P0, PT, R2, RZ, PT ;  /* 0x000000ff0200720c */ /* 0x002fda0003f05270 */
[----:B------:R-:W-:Y:S05]  /*0560*/  @P0 BRA `(.L_x_9) ;  /* 0x0000000000680947 */ /* 0x000fea0003800000 */
[----:B------:R-:W1:Y:S01]  /*0570*/  S2UR UR4, SR_CgaCtaId ;  /* 0x00000000000479c3 */ /* 0x000e620000008800 */
[----:B------:R-:W-:Y:S01]  /*0580*/  UMOV UR5, 0x400 ;  /* 0x0000040000057882 */ /* 0x000fe20000000000 */
[----:B------:R-:W-:Y:S01]  /*0590*/  UMOV UR6, 0x1 ;  /* 0x0000000100067882 */ /* 0x000fe20000000000 */
[----:B------:R-:W-:Y:S01]  /*05a0*/  ELECT P0, URZ, PT ;  /* 0x0000000000ff782f */ /* 0x000fe20003800000 */
[----:B------:R-:W-:-:S04]  /*05b0*/  UIADD3 UR6, UPT, UPT, -UR6, 0x100000, URZ ;  /* 0x0010000006067890 */ /* 0x000fc8000fffe1ff */
[----:B------:R-:W-:Y:S02]  /*05c0*/  USHF.L.U32 UR7, UR6, 0xb, URZ ;  /* 0x0000000b06077899 */ /* 0x000fe400080006ff */
[----:B------:R-:W-:Y:S02]  /*05d0*/  USHF.L.U32 UR6, UR6, 0x1, URZ ;  /* 0x0000000106067899 */ /* 0x000fe400080006ff */
[----:B-1----:R-:W-:Y:S01]  /*05e0*/  ULEA UR4, UR4, UR5, 0x18 ;  /* 0x0000000504047291 */ /* 0x002fe2000f8ec0ff */
[----:B------:R-:W1:Y:S11]  /*05f0*/  FENCE.VIEW.ASYNC.S ;  /* 0x00000000000073c6 */ /* 0x000e760000000000 */
[----:B-1----:R1:W3:Y:S01]  /*0600*/  SYNCS.EXCH.64 URZ, [UR4], UR6 ;  /* 0x0000000604ff75b2 */ /* 0x0022e20008000100 */
[----:B------:R1:W4:Y:S01]  /*0610*/  SYNCS.EXCH.64 URZ, [UR4+0x40], UR6 ;  /* 0x0000400604ff75b2 */ /* 0x0003220008000100 */
[----:B------:R1:W1:Y:S01]  /*0620*/  SYNCS.EXCH.64 URZ, [UR4+0x8], UR6 ;  /* 0x0000080604ff75b2 */ /* 0x0002620008000100 */
        /* <DEDUP_REMOVED lines=13> */
[----:B------:R-:W-:Y:S01]  /*0700*/  NOP ;  /* 0x0000000000007918 */ /* 0x000fe20000000000 */
.L_x_9:
[----:B------:R-:W2:Y:S01]  /*0710*/  SHFL.IDX PT, R2, R95, RZ, 0x1f ;  /* 0x00001fff5f027589 */ /* 0x000ea200000e0000 */
[----:B------:R-:W-:Y:S01]  /*0720*/  NOP ;  /* 0x0000000000007918 */ /* 0x000fe20000000000 */
[----:B--2---:R-:W-:-:S13]  /*0730*/  ISETP.NE.AND P0, PT, R2, 0x1, PT ;  /* 0x000000010200780c */ /* 0x004fda0003f05270 */
[----:B------:R-:W-:Y:S05]  /*0740*/  @P0 BRA `(.L_x_10) ;  /* 0x0000000000500947 */ /* 0x000fea0003800000 */
[----:B-1----:R-:W1:Y:S01]  /*0750*/  S2UR UR4, SR_CgaCtaId ;  /* 0x00000000000479c3 */ /* 0x002e620000008800 */
[----:B------:R-:W-:Y:S01]  /*0760*/  UMOV UR5, 0x400 ;  /* 0x0000040000057882 */ /* 0x000fe20000000000 */
[----:B------:R-:W-:Y:S01]  /*0770*/  UMOV UR8, 0x20 ;  /* 0x0000002000087882 */ /* 0x000fe20000000000 */
[----:B------:R-:W-:Y:S01]  /*0780*/  UMOV UR6, 0x80 ;  /* 0x0000008000067882 */ /* 0x000fe20000000000 */
[----:B------:R-:W-:-:S04]  /*0790*/  UIADD3 UR8, UPT, UPT, -UR8, 0x100000, URZ ;  /* 0x0010000008087890 */ /* 0x000fc8000fffe1ff */
[----:B------:R-:W-:Y:S02]  /*07a0*/  USHF.L.U32 UR9, UR8, 0xb, URZ ;  /* 0x0000000b08097899 */ /* 0x000fe400080006ff */
[----:B------:R-:W-:Y:S02]  /*07b0*/  USHF.L.U32 UR8, UR8, 0x1, URZ ;  /* 0x0000000108087899 */ /* 0x000fe400080006ff */
[----:B------:R-:W-:-:S04]  /*07c0*/  UIADD3 UR6, UPT, UPT, -UR6, 0x100000, URZ ;  /* 0x0010000006067890 */ /* 0x000fc8000fffe1ff */
[----:B------:R-:W-:Y:S02]  /*07d0*/  USHF.L.U32 UR7, UR6, 0xb, URZ ;  /* 0x0000000b06077899 */ /* 0x000fe400080006ff */
[----:B------:R-:W-:Y:S01]  /*07e0*/  USHF.L.U32 UR6, UR6, 0x1, URZ ;  /* 0x0000000106067899 */ /* 0x000fe200080006ff */
[----:B------:R-:W-:Y:S01]  /*07f0*/  ELECT P0, URZ, PT ;  /* 0x0000000000ff782f */ /* 0x000fe20003800000 */
[----:B-1----:R-:W-:Y:S01]  /*0800*/  ULEA UR4, UR4, UR5, 0x18 ;  /* 0x0000000504047291 */ /* 0x002fe2000f8ec0ff */
[----:B------:R-:W1:Y:S11]  /*0810*/  FENCE.VIEW.ASYNC.S ;  /* 0x00000000000073c6 */ /* 0x000e760000000000 */
[----:B-1----:R2:W1:Y:S01]  /*0820*/  SYNCS.EXCH.64 URZ, [UR4+0x80], UR8 ;  /* 0x0000800804ff75b2 */ /* 0x0024620008000100 */
[----:B------:R2:W1:Y:S01]  /*0830*/  SYNCS.EXCH.64 URZ, [UR4+0x98], UR6 ;  /* 0x0000980604ff75b2 */ /* 0x0004620008000100 */
[----:B------:R2:W1:Y:S01]  /*0840*/  SYNCS.EXCH.64 URZ, [UR4+0x88], UR8 ;  /* 0x0000880804ff75b2 */ /* 0x0004620008000100 */
[----:B------:R2:W1:Y:S01]  /*0850*/  SYNCS.EXCH.64 URZ, [UR4+0xa0], UR6 ;  /* 0x0000a00604ff75b2 */ /* 0x0004620008000100 */
[----:B------:R2:W1:Y:S01]  /*0860*/  SYNCS.EXCH.64 URZ, [UR4+0x90], UR8 ;  /* 0x0000900804ff75b2 */ /* 0x0004620008000100 */
[----:B------:R2:W1:Y:S02]  /*0870*/  SYNCS.EXCH.64 URZ, [UR4+0xa8], UR6 ;  /* 0x0000a80604ff75b2 */ /* 0x0004640008000100 */
[----:B--2---:R-:W-:Y:S01]  /*0880*/  NOP ;  /* 0x0000000000007918 */ /* 0x004fe20000000000 */
.L_x_10:
[----:B------:R-:W2:Y:S01]  /*0890*/  SHFL.IDX PT, R2, R95, RZ, 0x1f ;  /* 0x00001fff5f027589 */ /* 0x000ea200000e0000 */
[----:B------:R-:W-:Y:S01]  /*08a0*/  NOP ;  /* 0x0000000000007918 */ /* 0x000fe20000000000 */
[----:B--2---:R-:W-:-:S13]  /*08b0*/  ISETP.NE.AND P0, PT, R2, 0x3, PT ;  /* 0x000000030200780c */ /* 0x004fda0003f05270 */
[----:B------:R-:W-:Y:S05]  /*08c0*/  @P0 BRA `(.L_x_11) ;  /* 0x0000000000300947 */ /* 0x000fea0003800000 */
[----:B-1----:R-:W1:Y:S01]  /*08d0*/  S2UR UR4, SR_CgaCtaId ;  /* 0x00000000000479c3 */ /* 0x002e620000008800 */
[----:B------:R-:W-:Y:S01]  /*08e0*/  UMOV UR6, 0x400 ;  /* 0x0000040000067882 */ /* 0x000fe20000000000 */
[----:B------:R-:W-:Y:S01]  /*08f0*/  UMOV UR5, 0x20 ;  /* 0x0000002000057882 */ /* 0x000fe20000000000 */
[----:B------:R-:W-:Y:S01]  /*0900*/  ELECT P0, URZ, PT ;  /* 0x0000000000ff782f */ /* 0x000fe20003800000 */
[----:B-1----:R-:W-:Y:S02]  /*0910*/  ULEA UR6, UR4, UR6, 0x18 ;  /* 0x0000000604067291 */ /* 0x002fe4000f8ec0ff */
[----:B------:R-:W-:-:S04]  /*0920*/  UIADD3 UR4, UPT, UPT, -UR5, 0x100000, URZ ;  /* 0x0010000005047890 */ /* 0x000fc8000fffe1ff */
[----:B------:R-:W-:Y:S02]  /*0930*/  USHF.L.U32 UR5, UR4, 0xb, URZ ;  /* 0x0000000b04057899 */ /* 0x000fe400080006ff */
[----:B------:R-:W-:Y:S01]  /*0940*/  USHF.L.U32 UR4, UR4, 0x1, URZ ;  /* 0x0000000104047899 */ /* 0x000fe200080006ff */
[----:B------:R-:W1:Y:S11]  /*0950*/  FENCE.VIEW.ASYNC.S ;  /* 0x00000000000073c6 */ /* 0x000e760000000000 */
[----:B-1----:R2:W1:Y:S01]  /*0960*/  SYNCS.EXCH.64 URZ, [UR6+0xb0], UR4 ;  /* 0x0000b00406ff75b2 */ /* 0x0024620008000100 */
[----:B------:R2:W1:Y:S02]  /*0970*/  SYNCS.EXCH.64 URZ, [UR6+0xb8], UR4 ;  /* 0x0000b80406ff75b2 */ /* 0x0004640008000100 */
[----:B--2---:R-:W-:Y:S01]  /*0980*/  NOP ;  /* 0x0000000000007918 */ /* 0x004fe20000000000 */
.L_x_11:
[----:B------:R-:W2:Y:S01]  /*0990*/  SHFL.IDX PT, R2, R95, RZ, 0x1f ;  /* 0x00001fff5f027589 */ /* 0x000ea200000e0000 */
[----:B------:R-:W-:Y:S01]  /*09a0*/  NOP ;  /* 0x0000000000007918 */ /* 0x000fe20000000000 */
[----:B--2---:R-:W-:-:S13]  /*09b0*/  ISETP.NE.AND P0, PT, R2, 0x4, PT ;  /* 0x000000040200780c */ /* 0x004fda0003f05270 */
[----:B------:R-:W-:Y:S05]  /*09c0*/  @P0 BRA `(.L_x_12) ;  /* 0x0000000000440947 */ /* 0x000fea0003800000 */
[----:B-1----:R-:W1:Y:S01]  /*09d0*/  S2UR UR6, SR_CgaCtaId ;  /* 0x00000000000679c3 */ /* 0x002e620000008800 */
[----:B------:R-:W-:Y:S01]  /*09e0*/  UMOV UR4, 0x100 ;  /* 0x0000010000047882 */ /* 0x000fe20000000000 */
[----:B------:R-:W-:Y:S01]  /*09f0*/  UMOV UR5, 0x400 ;  /* 0x0000040000057882 */ /* 0x000fe20000000000 */
[----:B------:R-:W-:Y:S01]  /*0a00*/  USEL UR4, UR4, 0xe0, UP2 ;  /* 0x000000e004047887 */ /* 0x000fe20009000000 */
[----:B------:R-:W-:Y:S01]  /*0a10*/  UMOV UR8, 0x1 ;  /* 0x0000000100087882 */ /* 0x000fe20000000000 */
[----:B------:R-:W-:Y:S01]  /*0a20*/  ELECT P0, URZ, PT ;  /* 0x0000000000ff782f */ /* 0x000fe20003800000 */
[----:B------:R-:W-:-:S04]  /*0a30*/  UIADD3 UR8, UPT, UPT, -UR8, 0x100000, URZ ;  /* 0x0010000008087890 */ /* 0x000fc8000fffe1ff */
[----:B------:R-:W-:Y:S02]  /*0a40*/  USHF.L.U32 UR9, UR8, 0xb, URZ ;  /* 0x0000000b08097899 */ /* 0x000fe400080006ff */
[----:B------:R-:W-:Y:S02]  /*0a50*/  USHF.L.U32 UR8, UR8, 0x1, URZ ;  /* 0x0000000108087899 */ /* 0x000fe400080006ff */
[----:B-1----:R-:W-:Y:S02]  /*0a60*/  ULEA UR6, UR6, UR5, 0x18 ;  /* 0x0000000506067291 */ /* 0x002fe4000f8ec0ff */
[----:B------:R-:W-:-:S04]  /*0a70*/  UIADD3 UR4, UPT, UPT, -UR4, 0x100000, URZ ;  /* 0x0010000004047890 */ /* 0x000fc8000fffe1ff */
[----:B------:R-:W-:Y:S02]  /*0a80*/  USHF.L.U32 UR5, UR4, 0xb, URZ ;  /* 0x0000000b04057899 */ /* 0x000fe400080006ff */
[----:B------:R-:W-:Y:S01]  /*0a90*/  USHF.L.U32 UR4, UR4, 0x1, URZ ;  /* 0x0000000104047899 */ /* 0x000fe200080006ff */
[----:B------:R-:W1:Y:S03]  /*0aa0*/  FENCE.VIEW.ASYNC.S ;  /* 0x00000000000073c6 */ /* 0x000e660000000000 */
[----:B-1----:R2:W1:Y:S08]  /*0ab0*/  SYNCS.EXCH.64 URZ, [UR6+0xc0], UR8 ;  /* 0x0000c00806ff75b2 */ /* 0x0024700008000100 */
[----:B------:R2:W1:Y:S02]  /*0ac0*/  SYNCS.EXCH.64 URZ, [UR6+0xc8], UR4 ;  /* 0x0000c80406ff75b2 */ /* 0x0004640008000100 */
[----:B--2---:R-:W-:Y:S01]  /*0ad0*/  NOP ;  /* 0x0000000000007918 */ /* 0x004fe20000000000 */
.L_x_12:
[----:B------:R-:W2:Y:S01]  /*0ae0*/  SHFL.IDX PT, R2, R95, RZ, 0x1f ;  /* 0x00001fff5f027589 */ /* 0x000ea200000e0000 */
[----:B------:R-:W1:Y:S01]  /*0af0*/  S2UR UR27, SR_CTAID.X ;  /* 0x00000000001b79c3 */ /* 0x000e620000002500 */
[----:B------:R-:W-:-:S07]  /*0b00*/  NOP ;  /* 0x0000000000007918 */ /* 0x000fce0000000000 */
[----:B------:R-:W1:Y:S01]  /*0b10*/  S2UR UR23, SR_CTAID.Y ;  /* 0x00000000001779c3 */ /* 0x000e620000002600 */
[----:B--2---:R-:W-:-:S13]  /*0b20*/  ISETP.NE.AND P0, PT, R2, 0x5, PT ;  /* 0x000000050200780c */ /* 0x004fda0003f05270 */
[----:B-1----:R-:W-:Y:S05]  /*0b30*/  @P0 BRA `(.L_x_13) ;  /* 0x0000000000480947 */ /* 0x002fea0003800000 */
[----:B------:R-:W1:Y:S01]  /*0b40*/  S2UR UR4, SR_CgaCtaId ;  /* 0x00000000000479c3 */ /* 0x000e620000008800 */
        /* <DEDUP_REMOVED lines=12> */
[----:B-1----:R1:W2:Y:S01]  /*0c10*/  SYNCS.EXCH.64 URZ, [UR4+0xd0], UR8 ;  /* 0x0000d00804ff75b2 */ /* 0x0022a20008000100 */
[----:B------:R1:W1:Y:S01]  /*0c20*/  SYNCS.EXCH.64 URZ, [UR4+0xe0], UR6 ;  /* 0x0000e00604ff75b2 */ /* 0x0002620008000100 */
[----:B------:R1:W1:Y:S01]  /*0c30*/  SYNCS.EXCH.64 URZ, [UR4+0xd8], UR8 ;  /* 0x0000d80804ff75b2 */ /* 0x0002620008000100 */
[----:B------:R1:W1:Y:S01]  /*0c40*/  SYNCS.EXCH.64 URZ, [UR4+0xe8], UR6 ;  /* 0x0000e80604ff75b2 */ /* 0x0002620008000100 */
[----:B------:R-:W-:Y:S01]  /*0c50*/  NOP ;  /* 0x0000000000007918 */ /* 0x000fe20000000000 */
.L_x_13:
[----:B------:R-:W-:-:S05]  /*0c60*/  CS2R.32 R89, SR_CgaSize ;  /* 0x0000000000597805 */ /* 0x000fca0000008a00 */
[----:B------:R-:W-:-:S05]  /*0c70*/  IMAD R89, R89, -0xa0, RZ ;  /* 0xffffff6059597824 */ /* 0x000fca00078e02ff */
[----:B------:R-:W-:-:S14]  /*0c80*/  R2UR UR5, R89 ;  /* 0x00000000590572ca */ /* 0x000fdc00000e0000 */
[----:B------:R-:W3:Y:S01]  /*0c90*/  LDCU UR5, c[0x0][UR5+0x2b0] ;  /* 0x00005600050577ac */ /* 0x000ee20008000800 */
[----:B------:R-:W-:Y:S02]  /*0ca0*/  I2FP.F32.U32 R5, UR27 ;  /* 0x0000001b00057c45 */ /* 0x000fe40008201000 */
[----:B------:R-:W-:-:S05]  /*0cb0*/  CS2R.32 R2, SR_CgaSize ;  /* 0x0000000000027805 */ /* 0x000fca0000008a00 */
[----:B------:R-:W-:-:S06]  /*0cc0*/  IMAD R2, R2, -0xa0, RZ ;  /* 0xffffff6002027824 */ /* 0x000fcc00078e02ff */
[----:B------:R-:W4:Y:S01]  /*0cd0*/  LDC R2, c[0x0][R2+0x2a0] ;  /* 0x0000a80002027b82 */ /* 0x000f220000000800 */
[----:B------:R-:W-:Y:S02]  /*0ce0*/  I2FP.F32.U32 R4, UR23 ;  /* 0x0000001700047c45 */ /* 0x000fe40008201000 */
[----:B------:R-:W-:-:S05]  /*0cf0*/  CS2R.32 R89, SR_CgaSize ;  /* 0x0000000000597805 */ /* 0x000fca0000008a00 */
[----:B------:R-:W-:-:S05]  /*0d00*/  IMAD R89, R89, -0xa0, RZ ;  /* 0xffffff6059597824 */ /* 0x000fca00078e02ff */
[----:B-1----:R-:W-:-:S14]  /*0d10*/  R2UR UR4, R89 ;  /* 0x00000000590472ca */ /* 0x002fdc00000e0000 */
[----:B------:R-:W1:Y:S01]  /*0d20*/  LDCU UR4, c[0x0][UR4+0x2b4] ;  /* 0x00005680040477ac */ /* 0x000e620008000800 */
[----:B------:R-:W-:Y:S01]  /*0d30*/  NOP ;  /* 0x0000000000007918 */ /* 0x000fe20000000000 */
[----:B------:R-:W2:Y:S01]  /*0d40*/  S2R R17, SR_CTAID.Z ;  /* 0x0000000000117919 */ /* 0x000ea20000002700 */
[----:B------:R-:W4:Y:S01]  /*0d50*/  LDCU UR18, c[0x0][0xb24] ;  /* 0x00016480ff1277ac */ /* 0x000f220008000800 */
[----:B------:R-:W-:-:S05]  /*0d60*/  CS2R.32 R3, SR_CgaSize ;  /* 0x0000000000037805 */ /* 0x000fca0000008a00 */
[----:B------:R-:W-:-:S06]  /*0d70*/  IMAD R3, R3, -0xa0, RZ ;  /* 0xffffff6003037824 */ /* 0x000fcc00078e02ff */
[----:B------:R-:W2:Y:S01]  /*0d80*/  LDC R3, c[0x0][R3+0x2a4] ;  /* 0x0000a90003037b82 */ /* 0x000ea20000000800 */
[----:B---3--:R-:W-:Y:S01]  /*0d90*/  FMUL R5, R5, UR5 ;  /* 0x0000000505057c20 */ /* 0x008fe20008400000 */
[----:B-1----:R-:W-:-:S03]  /*0da0*/  FMUL R4, R4, UR4 ;  /* 0x0000000404047c20 */ /* 0x002fc60008400000 */
[----:B------:R-:W1:Y:S01]  /*0db0*/  F2I.U32.TRUNC.NTZ R89, R5 ;  /* 0x0000000500597305 */ /* 0x000e62000020f000 */
[----:B----4-:R-:W-:-:S07]  /*0dc0*/  UISETP.GE.AND UP0, UPT, UR18, 0x1, UPT ;  /* 0x000000011200788c */ /* 0x010fce000bf06270 */
[----:B------:R-:W3:Y:S01]  /*0dd0*/  F2I.U32.TRUNC.NTZ R88, R4 ;  /* 0x0000000400587305 */ /* 0x000ee2000020f000 */
[----:B-1----:R-:W-:-:S05]  /*0de0*/  IADD3 R89, PT, PT, -R89, RZ, RZ ;  /* 0x000000ff59597210 */ /* 0x002fca0007ffe1ff */
[----:B------:R-:W-:Y:S01]  /*0df0*/  IMAD R89, R2, R89, UR27 ;  /* 0x0000001b02597e24 */ /* 0x000fe2000f8e0259 */
[----:B---3--:R-:W-:-:S05]  /*0e00*/  IADD3 R88, PT, PT, -R88, RZ, RZ ;  /* 0x000000ff58587210 */ /* 0x008fca0007ffe1ff */
[----:B--2---:R-:W-:Y:S01]  /*0e10*/  IMAD R88, R3, R88, UR23 ;  /* 0x0000001703587e24 */ /* 0x004fe2000f8e0258 */
[----:B------:R-:W-:Y:S06]  /*0e20*/  BAR.SYNC.DEFER_BLOCKING 0x0 ;  /* 0x0000000000007b1d */ /* 0x000fec0000010000 */
[----:B------:R-:W-:Y:S05]  /*0e30*/  BRA.U !UP0, `(.L_x_14) ;  /* 0x0000000108d47547 */ /* 0x000fea000b800000 */
[----:B------:R-:W1:Y:S01]  /*0e40*/  LDCU.128 UR28, c[0x0][0xb10] ;  /* 0x00016200ff1c77ac */ /* 0x000e620008000c00 */
[----:B------:R-:W2:Y:S01]  /*0e50*/  LDCU UR14, c[0x0][0x370] ;  /* 0x00006e00ff0e77ac */ /* 0x000ea20008000800 */
[----:B------:R-:W3:Y:S01]  /*0e60*/  LDCU UR8, c[0x0][0x374] ;  /* 0x00006e80ff0877ac */ /* 0x000ee20008000800 */
[----:B------:R-:W4:Y:S01]  /*0e70*/  LDCU UR19, c[0x0][0xb0c] ;  /* 0x00016180ff1377ac */ /* 0x000f220008000800 */
[----:B------:R-:W4:Y:S01]  /*0e80*/  LDCU UR9, c[0x0][0xb20] ;  /* 0x00016400ff0977ac */ /* 0x000f220008000800 */
[----:B------:R-:W4:Y:S01]  /*0e90*/  LDCU.64 UR16, c[0x0][0xb28] ;  /* 0x00016500ff1077ac */ /* 0x000f220008000a00 */
[----:B-1----:R-:W-:Y:S02]  /*0ea0*/  UISETP.NE.AND UP0, UPT, UR30, 0x1, UPT ;  /* 0x000000011e00788c */ /* 0x002fe4000bf05270 */
[----:B---3--:R-:W-:Y:S02]  /*0eb0*/  UIMAD.WIDE.U32 UR4, UR8, UR31, URZ ;  /* 0x0000001f080472a5 */ /* 0x008fe4000f8e00ff */
[----:B--2---:R-:W-:-:S02]  /*0ec0*/  UIMAD.WIDE.U32 UR6, UR14, UR28, URZ ;  /* 0x0000001c0e0672a5 */ /* 0x004fc4000f8e00ff */
[----:B----4-:R-:W-:Y:S02]  /*0ed0*/  UISETP.NE.AND UP1, UPT, UR19, 0x1, UPT ;  /* 0x000000011300788c */ /* 0x010fe4000bf25270 */
[----:B------:R-:W-:Y:S01]  /*0ee0*/  UIMAD.WIDE.U32 UR10, UR23, UR31, URZ ;  /* 0x0000001f170a72a5 */ /* 0x000fe2000f8e00ff */
[----:B------:R-:W-:Y:S01]  /*0ef0*/  UMOV UR4, UR5 ;  /* 0x0000000500047c82 */ /* 0x000fe20008000000 */
[----:B------:R-:W-:Y:S02]  /*0f00*/  UISETP.NE.AND UP4, UPT, UR18, 0x1, UPT ;  /* 0x000000011200788c */ /* 0x000fe4000bf85270 */
[----:B------:R-:W-:-:S03]  /*0f10*/  @UP0 USHF.R.U32.HI UR8, URZ, UR9, UR4 ;  /* 0x00000009ff080299 */ /* 0x000fc60008011604 */
[----:B------:R-:W-:Y:S01]  /*0f20*/  UMOV UR6, UR11 ;  /* 0x0000000b00067c82 */ /* 0x000fe20008000000 */
[----:B------:R-:W-:Y:S01]  /*0f30*/  UMOV UR4, UR7 ;  /* 0x0000000700047c82 */ /* 0x000fe20008000000 */
[----:B------:R-:W-:Y:S02]  /*0f40*/  USHF.R.U32.HI UR10, URZ, UR9, UR6 ;  /* 0x00000009ff0a7299 */ /* 0x000fe40008011606 */
[----:B------:R-:W-:Y:S02]  /*0f50*/  @UP1 USHF.R.U32.HI UR14, URZ, UR29, UR4 ;  /* 0x0000001dff0e1299 */ /* 0x000fe40008011604 */
[----:B------:R-:W-:Y:S02]  /*0f60*/  UIMAD.WIDE.U32 UR4, UR8, UR16, URZ ;  /* 0x00000010080472a5 */ /* 0x000fe4000f8e00ff */
[----:B------:R-:W-:Y:S02]  /*0f70*/  UIMAD.WIDE.U32 UR12, UR27, UR28, URZ ;  /* 0x0000001c1b0c72a5 */ /* 0x000fe4000f8e00ff */
[----:B------:R-:W-:-:S03]  /*0f80*/  UIMAD.WIDE.U32 UR6, UR14, UR16, URZ ;  /* 0x000000100e0672a5 */ /* 0x000fc6000f8e00ff */
[----:B------:R-:W-:Y:S02]  /*0f90*/  UMOV UR4, UR5 ;  /* 0x0000000500047c82 */ /* 0x000fe40008000000 */
[----:B------:R-:W-:Y:S01]  /*0fa0*/  @UP4 USHF.R.U32.HI UR8, URZ, UR17, UR4 ;  /* 0x00000011ff084299 */ /* 0x000fe20008011604 */
[----:B------:R-:W-:Y:S02]  /*0fb0*/  UMOV UR9, UR13 ;  /* 0x0000000d00097c82 */ /* 0x000fe40008000000 */
[----:B------:R-:W-:Y:S01]  /*0fc0*/  UMOV UR4, UR7 ;  /* 0x0000000700047c82 */ /* 0x000fe20008000000 */
[----:B------:R-:W-:Y:S02]  /*0fd0*/  USHF.R.U32.HI UR29, URZ, UR29, UR9 ;  /* 0x0000001dff1d7299 */ /* 0x000fe40008011609 */
[----:B------:R-:W-:Y:S02]  /*0fe0*/  @UP4 USHF.R.U32.HI UR14, URZ, UR17, UR4 ;  /* 0x00000011ff0e4299 */ /* 0x000fe40008011604 */
[----:B------:R-:W-:-:S02]  /*0ff0*/  USEL UR9, UR23, UR10, !UP0 ;  /* 0x0000000a17097287 */ /* 0x000fc4000c000000 */
[----:B------:R-:W-:Y:S02]  /*1000*/  UIMAD UR4, UR8, UR18, URZ ;  /* 0x00000012080472a4 */ /* 0x000fe4000f8e02ff */
[----:B------:R-:W-:Y:S02]  /*1010*/  USEL UR6, UR27, UR29, !UP1 ;  /* 0x0000001d1b067287 */ /* 0x000fe4000c800000 */
[----:B------:R-:W-:Y:S02]  /*1020*/  UISETP.GE.AND UP0, UPT, UR9, UR4, UPT ;  /* 0x000000040900728c */ /* 0x000fe4000bf06270 */
[----:B------:R-:W-:Y:S02]  /*1030*/  UIMAD.WIDE.U32 UR4, UR9, UR16, URZ ;  /* 0x00000010090472a5 */ /* 0x000fe4000f8e00ff */
[----:B------:R-:W-:Y:S02]  /*1040*/  UIMAD UR7, UR14, UR18, URZ ;  /* 0x000000120e0772a4 */ /* 0x000fe4000f8e02ff */
[----:B------:R-:W-:-:S02]  /*1050*/  UIMAD.WIDE.U32 UR10, UR6, UR16, URZ ;  /* 0x00000010060a72a5 */ /* 0x000fc4000f8e00ff */
[----:B------:R-:W-:Y:S01]  /*1060*/  UISETP.GE.OR UP0, UPT, UR6, UR7, UP0 ;  /* 0x000000070600728c */ /* 0x000fe20008706670 */
[----:B------:R-:W-:Y:S01]  /*1070*/  UMOV UR4, UR5 ;  /* 0x0000000500047c82 */ /* 0x000fe20008000000 */
[----:B------:R-:W-:Y:S02]  /*1080*/  UIADD3 UR8, UPT, UPT, -UR9, URZ, URZ ;  /* 0x000000ff09087290 */ /* 0x000fe4000fffe1ff */
[----:B------:R-:W-:Y:S02]  /*1090*/  USHF.R.U32.HI UR4, URZ, UR17, UR4 ;  /* 0x00000011ff047299 */ /* 0x000fe40008011604 */
[----:B------:R-:W-:Y:S02]  /*10a0*/  UIMAD UR23, UR30, UR8, UR23 ;  /* 0x000000081e1772a4 */ /* 0x000fe4000f8e0217 */
[----:B------:R-:W-:Y:S02]  /*10b0*/  USEL UR7, UR9, UR4, !UP4 ;  /* 0x0000000409077287 */ /* 0x000fe4000e000000 */
[----:B------:R-:W-:Y:S01]  /*10c0*/  UIADD3 UR10, UPT, UPT, -UR6, URZ, URZ ;  /* 0x000000ff060a7290 */ /* 0x000fe2000fffe1ff */
[----:B------:R-:W-:-:S02]  /*10d0*/  @!UP0 UMOV UR4, UR11 ;  /* 0x0000000b00048c82 */ /* 0x000fc40008000000 */
[----:B------:R-:W-:Y:S02]  /*10e0*/  @!UP0 USHF.R.U32.HI UR5, URZ, UR17, UR4 ;  /* 0x00000011ff058299 */ /* 0x000fe40008011604 */
[----:B------:R-:W-:Y:S02]  /*10f0*/  UIADD3 UR4, UPT, UPT, -UR7, URZ, URZ ;  /* 0x000000ff07047290 */ /* 0x000fe4000fffe1ff */
[----:B------:R-:W-:Y:S02]  /*1100*/  @!UP0 USEL UR5, UR6, UR5, !UP4 ;  /* 0x0000000506058287 */ /* 0x000fe4000e000000 */
[----:B------:R-:W-:Y:S02]  /*1110*/  UIMAD UR8, UR18, UR4, UR9 ;  /* 0x00000004120872a4 */ /* 0x000fe4000f8e0209 */
[----:B------:R-:W-:Y:S02]  /*1120*/  @!UP0 UIADD3 UR4, UPT, UPT, UR7, -UR5, URZ ;  /* 0x8000000507048290 */ /* 0x000fe4000fffe0ff */
[----:B------:R-:W-:-:S02]  /*1130*/  @!UP0 UIMAD UR8, UR8, UR14, UR5 ;  /* 0x0000000e080882a4 */ /* 0x000fc4000f8e0205 */
[----:B------:R-:W-:Y:S02]  /*1140*/  @!UP0 UIMAD UR9, UR4, UR18, UR6 ;  /* 0x00000012040982a4 */ /* 0x000fe4000f8e0206 */
[----:B------:R-:W-:Y:S02]  /*1150*/  UIMAD UR4, UR19, UR10, UR27 ;  /* 0x0000000a130472a4 */ /* 0x000fe4000f8e021b */
[----:B------:R-:W-:Y:S01]  /*1160*/  UIMAD UR23, UR9, UR30, UR23 ;  /* 0x0000001e091772a4 */ /* 0x000fe2000f8e0217 */
[----:B------:R-:W-:Y:S02]  /*1170*/  @!UP0 UMOV UR6, UR8 ;  /* 0x0000000800068c82 */ /* 0x000fe40008000000 */
[----:B------:R-:W-:-:S12]  /*1180*/  UIMAD UR27, UR6, UR19, UR4 ;  /* 0x00000013061b72a4 */ /* 0x000fd8000f8e0204 */
.L_x_14:
[----:B------:R-:W1:Y:S02]  /*1190*/  LDCU UR4, c[0x0][0xb30] ;  /* 0x00016600ff0477ac */ /* 0x000e640008000800 */
[----:B-1----:R-:W-:-:S09]  /*11a0*/  UISETP.NE.AND UP0, UPT, UR4, 0x1, UPT ;  /* 0x000000010400788c */ /* 0x002fd2000bf05270 */
[----:B------:R-:W-:Y:S05]  /*11b0*/  BRA.U UP0, `(.L_x_15) ;  /* 0x0000000100447547 */ /* 0x000fea000b800000 */
[----:B------:R-:W1:Y:S01]  /*11c0*/  LDCU.128 UR8, c[0x0][0xb10] ;  /* 0x00016200ff0877ac */ /* 0x000e620008000c00 */
[----:B------:R-:W2:Y:S01]  /*11d0*/  LDCU UR12, c[0x0][0xb0c] ;  /* 0x00016180ff0c77ac */ /* 0x000ea20008000800 */
[----:B------:R-:W3:Y:S01]  /*11e0*/  LDCU UR13, c[0x0][0xb20] ;  /* 0x00016400ff0d77ac */ /* 0x000ee20008000800 */
[----:B-1----:R-:W-:Y:S02]  /*11f0*/  UIMAD.WIDE.U32 UR6, UR27, UR8, URZ ;  /* 0x000000081b0672a5 */ /* 0x002fe4000f8e00ff */
[----:B------:R-:W-:Y:S02]  /*1200*/  UIMAD.WIDE.U32 UR4, UR23, UR11, URZ ;  /* 0x0000000b170472a5 */ /* 0x000fe4000f8e00ff */
[----:B--2---:R-:W-:Y:S02]  /*1210*/  UISETP.NE.AND UP1, UPT, UR12, 0x1, UPT ;  /* 0x000000010c00788c */ /* 0x004fe4000bf25270 */
[----:B------:R-:W-:Y:S01]  /*1220*/  UISETP.NE.AND UP0, UPT, UR10, 0x1, UPT ;  /* 0x000000010a00788c */ /* 0x000fe2000bf05270 */
[----:B------:R-:W-:-:S02]  /*1230*/  UMOV UR6, UR7 ;  /* 0x0000000700067c82 */ /* 0x000fc40008000000 */
[----:B------:R-:W-:Y:S01]  /*1240*/  UMOV UR4, UR5 ;  /* 0x0000000500047c82 */ /* 0x000fe20008000000 */
[----:B------:R-:W-:Y:S02]  /*1250*/  USHF.R.U32.HI UR6, URZ, UR9, UR6 ;  /* 0x00000009ff067299 */ /* 0x000fe40008011606 */
[----:B---3--:R-:W-:Y:S02]  /*1260*/  USHF.R.U32.HI UR4, URZ, UR13, UR4 ;  /* 0x0000000dff047299 */ /* 0x008fe40008011604 */
[----:B------:R-:W-:Y:S02]  /*1270*/  USEL UR5, UR27, UR6, !UP1 ;  /* 0x000000061b057287 */ /* 0x000fe4000c800000 */
[----:B------:R-:W-:-:S04]  /*1280*/  USEL UR4, UR23, UR4, !UP0 ;  /* 0x0000000417047287 */ /* 0x000fc8000c000000 */
[----:B------:R-:W-:Y:S02]  /*1290*/  UIADD3 UR6, UPT, UPT, UR5, -UR4, URZ ;  /* 0x8000000405067290 */ /* 0x000fe4000fffe0ff */
[----:B------:R-:W-:Y:S02]  /*12a0*/  UIADD3 UR4, UPT, UPT, -UR5, UR4, URZ ;  /* 0x0000000405047290 */ /* 0x000fe4000fffe1ff */
[----:B------:R-:W-:Y:S02]  /*12b0*/  UIMAD UR23, UR6, UR10, UR23 ;  /* 0x0000000a061772a4 */ /* 0x000fe4000f8e0217 */
[----:B------:R-:W-:-:S12]  /*12c0*/  UIMAD UR27, UR4, UR12, UR27 ;  /* 0x0000000c041b72a4 */ /* 0x000fd8000f8e021b */
.L_x_15:
[----:B------:R-:W-:Y:S01]  /*12d0*/  BAR.SYNC.DEFER_BLOCKING 0x0 ;  /* 0x0000000000007b1d */ /* 0x000fe20000010000 */
[----:B------:R-:W-:Y:S01]  /*12e0*/  UISETP.NE.AND UP0, UPT, UR15, 0x2, UPT ;  /* 0x000000020f00788c */ /* 0x000fe2000bf05270 */
[----:B------:R-:W-:Y:S02]  /*12f0*/  ISETP.NE.OR P2, PT, R0, 0x2, !P2 ;  /* 0x000000020000780c */ /* 0x000fe40005745670 */
[----:B------:R-:W-:Y:S02]  /*1300*/  LOP3.LUT R0, R101, 0x1f, RZ, 0xc0, !PT ;  /* 0x0000001f65007812 */ /* 0x000fe400078ec0ff */
[----:B------:R-:W1:Y:S04]  /*1310*/  LDCU UR39, c[0x0][0xb24] ;  /* 0x00016480ff2777ac */ /* 0x000e680008000800 */
[----:B------:R-:W-:Y:S05]  /*1320*/  BRA.U UP0, `(.L_x_16) ;  /* 0x0000001d00087547 */ /* 0x000fea000b800000 */
[----:B------:R-:W2:Y:S01]  /*1330*/  LDCU UR7, c[0x0][0x390] ;  /* 0x00007200ff0777ac */ /* 0x000ea20008000800 */
[----:B------:R-:W-:Y:S01]  /*1340*/  PLOP3.LUT P1, PT, PT, PT, UP2, 0x80, 0x8 ;  /* 0x000000000008781c */ /* 0x000fe20003f2f028 */
[----:B------:R-:W-:Y:S01]  /*1350*/  IMAD.MOV.U32 R2, RZ, RZ, RZ ;  /* 0x000000ffff027224 */ /* 0x000fe200078e00ff */
[----:B------:R-:W-:Y:S01]  /*1360*/  ISETP.EQ.OR P3, PT, R0, RZ, P2 ;  /* 0x000000ff0000720c */ /* 0x000fe20001762670 */
[----:B------:R-:W3:Y:S01]  /*1370*/  LDCU UR6, c[0x0][0x5c0] ;  /* 0x0000b800ff0677ac */ /* 0x000ee20008000800 */
[----:B------:R-:W-:Y:S01]  /*1380*/  PLOP3.LUT P1, PT, P1, PT, PT, 0x8, 0x80 ;  /* 0x000000000080781c */ /* 0x000fe20000f2e170 */
[----:B------:R-:W4:Y:S01]  /*1390*/  LDCU UR53, c[0x0][0x370] ;  /* 0x00006e00ff3577ac */ /* 0x000f220008000800 */
[----:B------:R-:W1:Y:S01]  /*13a0*/  LDCU.64 UR46, c[0x0][0x348] ;  /* 0x00006900ff2e77ac */ /* 0x000e620008000a00 */
[----:B------:R-:W1:Y:S01]  /*13b0*/  LDCU UR52, c[0x0][0x374] ;  /* 0x00006e80ff3477ac */ /* 0x000e620008000800 */
[----:B--2---:R-:W-:Y:S02]  /*13c0*/  UIADD3 UR5, UPT, UPT, UR7, 0x3f, URZ ;  /* 0x0000003f07057890 */ /* 0x004fe4000fffe0ff */
[----:B---3--:R-:W-:-:S02]  /*13d0*/  UIADD3 UR6, UPT, UPT, UR6, 0x3f, URZ ;  /* 0x0000003f06067890 */ /* 0x008fc4000fffe0ff */
[----:B------:R-:W-:Y:S02]  /*13e0*/  USHF.R.S32.HI UR4, URZ, 0x1f, UR5 ;  /* 0x0000001fff047899 */ /* 0x000fe40008011405 */
[----:B------:R-:W-:Y:S02]  /*13f0*/  UIADD3 UR57, UPT, UPT, UR7, 0x7e, URZ ;  /* 0x0000007e07397890 */ /* 0x000fe4000fffe0ff */
[----:B------:R-:W-:Y:S02]  /*1400*/  ULEA.HI UR4, UR4, UR5, URZ, 0x6 ;  /* 0x0000000504047291 */ /* 0x000fe4000f8f30ff */
[----:B------:R-:W-:Y:S02]  /*1410*/  UIADD3 UR5, UPT, UPT, UR7, -0x1, URZ ;  /* 0xffffffff07057890 */ /* 0x000fe4000fffe0ff */
[----:B------:R-:W-:Y:S02]  /*1420*/  USHF.R.S32.HI UR55, URZ, 0x6, UR4 ;  /* 0x00000006ff377899 */ /* 0x000fe40008011404 */
[----:B------:R-:W-:-:S02]  /*1430*/  UISETP.GE.U32.AND UP1, UPT, UR5, -0x7f, UPT ;  /* 0xffffff810500788c */ /* 0x000fc4000bf26070 */
[----:B------:R-:W-:Y:S02]  /*1440*/  UISETP.LT.U32.AND UP0, UPT, UR55, 0x8, UPT ;  /* 0x000000083700788c */ /* 0x000fe4000bf01070 */
[----:B------:R-:W-:Y:S02]  /*1450*/  USHF.R.S32.HI UR4, URZ, 0x1f, UR6 ;  /* 0x0000001fff047899 */ /* 0x000fe40008011406 */
[----:B------:R-:W-:Y:S02]  /*1460*/  USEL UR54, UR55, 0x8, UP0 ;  /* 0x0000000837367887 */ /* 0x000fe40008000000 */
[----:B------:R-:W-:Y:S02]  /*1470*/  ULEA.HI UR4, UR4, UR6, URZ, 0x6 ;  /* 0x0000000604047291 */ /* 0x000fe4000f8f30ff */
[----:B------:R-:W-:Y:S02]  /*1480*/  UIADD3 UR38, UPT, UPT, UR54, -0x1, URZ ;  /* 0xffffffff36267890 */ /* 0x000fe4000fffe0ff */
[----:B------:R-:W-:-:S02]  /*1490*/  @UP1 UIADD3 UR38, UPT, UPT, UR54, URZ, URZ ;  /* 0x000000ff36261290 */ /* 0x000fc4000fffe0ff */
[----:B------:R-:W-:Y:S02]  /*14a0*/  USHF.R.S32.HI UR51, URZ, 0x6, UR4 ;  /* 0x00000006ff337899 */ /* 0x000fe40008011404 */
[----:B------:R-:W-:Y:S02]  /*14b0*/  UIADD3 UR56, UPT, UPT, UR55, -UR54, URZ ;  /* 0x8000003637387290 */ /* 0x000fe4000fffe0ff */
[----:B------:R-:W-:Y:S01]  /*14c0*/  UIADD3 UR38, UPT, UPT, UR38, 0x1, URZ ;  /* 0x0000000126267890 */ /* 0x000fe2000fffe0ff */
[----:B------:R-:W-:Y:S01]  /*14d0*/  UMOV UR28, 0x1 ;  /* 0x00000001001c7882 */ /* 0x000fe20000000000 */
[----:B-1--4-:R-:W-:-:S10]  /*14e0*/  UMOV UR36, URZ ;  /* 0x000000ff00247c82 */ /* 0x012fd40008000000 */
.L_x_32:
[----:B------:R-:W-:Y:S01]  /*14f0*/  IMAD.U32 R4, RZ, RZ, UR51 ;  /* 0x00000033ff047e24 */ /* 0x000fe2000f8e00ff */
[----:B------:R-:W1:Y:S04]  /*1500*/  LDCU UR50, c[0x0][0x5c4] ;  /* 0x0000b880ff3277ac */ /* 0x000e680008000800 */
[-C--:B------:R-:W-:Y:S01]  /*1510*/  IABS R0, R4.reuse ;  /* 0x0000000400007213 */ /* 0x080fe20000000000 */
[----:B------:R-:W-:Y:S01]  /*1520*/  UMOV UR29, 0x400 ;  /* 0x00000400001d7882 */ /* 0x000fe20000000000 */
[----:B------:R-:W-:Y:S01]  /*1530*/  IABS R4, R4 ;  /* 0x0000000400047213 */ /* 0x000fe20000000000 */
[----:B------:R-:W-:Y:S01]  /*1540*/  USHF.L.U32 UR34, UR27, 0x7, URZ ;  /* 0x000000071b227899 */ /* 0x000fe200080006ff */
[----:B------:R-:W-:Y:S01]  /*1550*/  R2UR UR6, R0 ;  /* 0x00000000000672ca */ /* 0x000fe200000e0000 */
[----:B------:R-:W-:Y:S01]  /*1560*/  UMOV UR15, URZ ;  /* 0x000000ff000f7c82 */ /* 0x000fe20008000000 */
[----:B-1----:R-:W-:-:S11]  /*1570*/  IMAD.U32 R3, RZ, RZ, UR50 ;  /* 0x00000032ff037e24 */ /* 0x002fd6000f8e00ff */
[----:B------:R-:W1:Y:S08]  /*1580*/  I2F.RP R6, UR6 ;  /* 0x0000000600067d06 */ /* 0x000e700008209400 */
[----:B-1----:R-:W1:Y:S02]  /*1590*/  MUFU.RCP R5, R6 ;  /* 0x0000000600057308 */ /* 0x002e640000001000 */
[----:B-1----:R-:W-:-:S06]  /*15a0*/  VIADD R5, R5, 0xffffffe ;  /* 0x0ffffffe05057836 */ /* 0x002fcc0000000000 */
[----:B------:R-:W1:Y:S02]  /*15b0*/  F2I.FTZ.U32.TRUNC.NTZ R0, R5 ;  /* 0x0000000500007305 */ /* 0x000e64000021f000 */
[----:B-1----:R-:W-:Y:S02]  /*15c0*/  R2UR UR5, R0 ;  /* 0x00000000000572ca */ /* 0x002fe400000e0000 */
[----:B------:R-:W-:Y:S01]  /*15d0*/  IABS R0, R3 ;  /* 0x0000000300007213 */ /* 0x000fe20000000000 */
[----:B------:R-:W-:-:S03]  /*15e0*/  IMAD.U32 R3, RZ, RZ, UR23 ;  /* 0x00000017ff037e24 */ /* 0x000fc6000f8e00ff */
[----:B------:R-:W-:Y:S01]  /*15f0*/  R2UR UR8, R0 ;  /* 0x00000000000872ca */ /* 0x000fe200000e0000 */
[----:B------:R-:W-:Y:S01]  /*1600*/  IMAD.MOV R0, RZ, RZ, -R4 ;  /* 0x000000ffff007224 */ /* 0x000fe200078e0a04 */
[----:B------:R-:W-:-:S04]  /*1610*/  IABS R3, R3 ;  /* 0x0000000300037213 */ /* 0x000fc80000000000 */
[----:B------:R-:W-:Y:S01]  /*1620*/  R2UR UR9, R3 ;  /* 0x00000000030972ca */ /* 0x000fe200000e0000 */
[----:B------:R-:W-:-:S04]  /*1630*/  UIADD3 UR4, UPT, UPT, URZ, -UR5, URZ ;  /* 0x80000005ff047290 */ /* 0x000fc8000fffe0ff */
[----:B------:R-:W-:Y:S02]  /*1640*/  UIMAD UR7, UR4, UR6, URZ ;  /* 0x00000006040772a4 */ /* 0x000fe4000f8e02ff */
[----:B------:R-:W1:Y:S01]  /*1650*/  I2F.RP R3, UR8 ;  /* 0x0000000800037d06 */ /* 0x000e620008209400 */
[----:B------:R-:W-:Y:S02]  /*1660*/  UMOV UR4, URZ ;  /* 0x000000ff00047c82 */ /* 0x000fe40008000000 */
[----:B------:R-:W-:Y:S02]  /*1670*/  UIMAD.WIDE.U32 UR4, UR5, UR7, UR4 ;  /* 0x00000007050472a5 */ /* 0x000fe4000f8e0004 */
[----:B------:R-:W-:-:S05]  /*1680*/  R2UR UR7, R0 ;  /* 0x00000000000772ca */ /* 0x000fca00000e0000 */
[----:B------:R-:W-:Y:S02]  /*1690*/  UMOV UR4, UR5 ;  /* 0x0000000500047c82 */ /* 0x000fe40008000000 */
[----:B------:R-:W-:Y:S01]  /*16a0*/  UIMAD.WIDE.U32 UR4, UR4, UR9, URZ ;  /* 0x00000009040472a5 */ /* 0x000fe2000f8e00ff */
[----:B-1----:R-:W1:Y:S06]  /*16b0*/  MUFU.RCP R0, R3 ;  /* 0x0000000300007308 */ /* 0x002e6c0000001000 */
[----:B------:R-:W-:Y:S02]  /*16c0*/  UMOV UR4, UR5 ;  /* 0x0000000500047c82 */ /* 0x000fe40008000000 */
[----:B------:R-:W-:Y:S01]  /*16d0*/  UIMAD UR5, UR4, UR7, UR9 ;  /* 0x00000007040572a4 */ /* 0x000fe2000f8e0209 */
[----:B------:R-:W2:Y:S03]  /*16e0*/  S2UR UR7, SR_CgaCtaId ;  /* 0x00000000000779c3 */ /* 0x000ea60000008800 */
[----:B------:R-:W-:Y:S01]  /*16f0*/  UISETP.GT.U32.AND UP0, UPT, UR6, UR5, UPT ;  /* 0x000000050600728c */ /* 0x000fe2000bf04070 */
[----:B-1----:R-:W-:-:S02]  /*1700*/  VIADD R0, R0, 0xffffffe ;  /* 0x0ffffffe00007836 */ /* 0x002fc40000000000 */
[----:B------:R-:W-:-:S08]  /*1710*/  IMAD.U32 R3, RZ, RZ, UR28 ;  /* 0x0000001cff037e24 */ /* 0x000fd0000f8e00ff */
[----:B------:R-:W-:Y:S01]  /*1720*/  @!UP0 UIADD3 UR5, UPT, UPT, UR5, -UR6, URZ ;  /* 0x8000000605058290 */ /* 0x000fe2000fffe0ff */
[----:B------:R-:W1:Y:S01]  /*1730*/  F2I.FTZ.U32.TRUNC.NTZ R0, R0 ;  /* 0x0000000000007305 */ /* 0x000e62000021f000 */
[----:B------:R-:W-:Y:S01]  /*1740*/  @!UP0 UIADD3 UR4, UPT, UPT, UR4, 0x1, URZ ;  /* 0x0000000104048890 */ /* 0x000fe2000fffe0ff */
[----:B------:R-:W-:Y:S01]  /*1750*/  SHF.L.U32 R3, R3, 0x1f, RZ ;  /* 0x0000001f03037819 */ /* 0x000fe200000006ff */
[----:B------:R-:W-:Y:S02]  /*1760*/  UISETP.GE.U32.AND UP1, UPT, UR5, UR6, UPT ;  /* 0x000000060500728c */ /* 0x000fe4000bf26070 */
[----:B------:R-:W-:Y:S02]  /*1770*/  ULOP3.LUT UR5, UR23, UR51, URZ, 0x3c, !UPT ;  /* 0x0000003317057292 */ /* 0x000fe4000f8e3cff */
[----:B--2---:R-:W-:Y:S02]  /*1780*/  ULEA UR29, UR7, UR29, 0x18 ;  /* 0x0000001d071d7291 */ /* 0x004fe4000f8ec0ff */
[----:B------:R-:W-:-:S02]  /*1790*/  UISETP.GE.AND UP0, UPT, UR5, URZ, UPT ;  /* 0x000000ff0500728c */ /* 0x000fc4000bf06270 */
[----:B------:R-:W-:-:S03]  /*17a0*/  ULEA UR7, UR36, UR29, 0x3 ;  /* 0x0000001d24077291 */ /* 0x000fc6000f8e18ff */
[----:B------:R-:W-:Y:S01]  /*17b0*/  @UP1 UIADD3 UR4, UPT, UPT, UR4, 0x1, URZ ;  /* 0x0000000104041890 */ /* 0x000fe2000fffe0ff */
[----:B-1----:R-:W-:Y:S01]  /*17c0*/  R2UR UR5, R0 ;  /* 0x00000000000572ca */ /* 0x002fe200000e0000 */
[----:B------:R-:W-:-:S05]  /*17d0*/  UISETP.NE.AND UP1, UPT, UR51, URZ, UPT ;  /* 0x000000ff3300728c */ /* 0x000fca000bf25270 */
[----:B------:R-:W-:Y:S01]  /*17e0*/  UMOV UR6, UR4 ;  /* 0x0000000400067c82 */ /* 0x000fe20008000000 */
[----:B------:R1:W2:Y:S01]  /*17f0*/  SYNCS.PHASECHK.TRANS64.TRYWAIT P0, [UR7+0x40], R3 ;  /* 0x00004003ff0075a7 */ /* 0x0002a20008001107 */
[----:B------:R-:W-:-:S04]  /*1800*/  @!UP0 UIADD3 UR6, UPT, UPT, -UR6, URZ, URZ ;  /* 0x000000ff06068290 */ /* 0x000fc8000fffe1ff */
[----:B------:R-:W-:Y:S02]  /*1810*/  @!UP1 ULOP3.LUT UR6, URZ, UR51, URZ, 0x33, !UPT ;  /* 0x00000033ff069292 */ /* 0x000fe4000f8e33ff */
[----:B------:R-:W-:-:S04]  /*1820*/  UIADD3 UR4, UPT, UPT, URZ, -UR5, URZ ;  /* 0x80000005ff047290 */ /* 0x000fc8000fffe0ff */
[----:B------:R-:W-:Y:S01]  /*1830*/  IMAD.U32 R0, RZ, RZ, UR6 ;  /* 0x00000006ff007e24 */ /* 0x000fe2000f8e00ff */
[----:B------:R-:W-:-:S03]  /*1840*/  UIMAD UR7, UR4, UR8, URZ ;  /* 0x00000008040772a4 */ /* 0x000fc6000f8e02ff */
[----:B------:R-:W-:Y:S01]  /*1850*/  UMOV UR4, URZ ;  /* 0x000000ff00047c82 */ /* 0x000fe20008000000 */
[----:B------:R-:W-:Y:S01]  /*1860*/  IABS R0, R0 ;  /* 0x0000000000007213 */ /* 0x000fe20000000000 */
[----:B------:R-:W-:-:S03]  /*1870*/  UIMAD.WIDE.U32 UR4, UR5, UR7, UR4 ;  /* 0x00000007050472a5 */ /* 0x000fc6000f8e0004 */
[----:B------:R-:W-:-:S04]  /*1880*/  R2UR UR9, R0 ;  /* 0x00000000000972ca */ /* 0x000fc800000e0000 */
[----:B------:R-:W-:-:S09]  /*1890*/  UMOV UR4, UR5 ;  /* 0x0000000500047c82 */ /* 0x000fd20008000000 */
[----:B------:R-:W-:-:S07]  /*18a0*/  UIMAD.WIDE.U32 UR4, UR4, UR9, URZ ;  /* 0x00000009040472a5 */ /* 0x000fce000f8e00ff */
[----:B------:R-:W-:Y:S02]  /*18b0*/  UMOV UR4, UR5 ;  /* 0x0000000500047c82 */ /* 0x000fe40008000000 */
[----:B------:R-:W-:-:S04]  /*18c0*/  UIADD3 UR5, UPT, UPT, -UR4, URZ, URZ ;  /* 0x000000ff04057290 */ /* 0x000fc8000fffe1ff */
[----:B------:R-:W-:-:S04]  /*18d0*/  UIMAD UR5, UR8, UR5, UR9 ;  /* 0x00000005080572a4 */ /* 0x000fc8000f8e0209 */
[----:B------:R-:W-:-:S11]  /*18e0*/  UISETP.GT.U32.AND UP0, UPT, UR8, UR5, UPT ;  /* 0x000000050800728c */ /* 0x000fd6000bf04070 */
[----:B------:R-:W-:Y:S02]  /*18f0*/  @!UP0 UIADD3 UR5, UPT, UPT, UR5, -UR8, URZ ;  /* 0x8000000805058290 */ /* 0x000fe4000fffe0ff */
[----:B------:R-:W-:Y:S02]  /*1900*/  @!UP0 UIADD3 UR4, UPT, UPT, UR4, 0x1, URZ ;  /* 0x0000000104048890 */ /* 0x000fe4000fffe0ff */
[----:B------:R-:W-:Y:S02]  /*1910*/  UISETP.GE.U32.AND UP1, UPT, UR5, UR8, UPT ;  /* 0x000000080500728c */ /* 0x000fe4000bf26070 */
[----:B------:R-:W-:-:S04]  /*1920*/  ULOP3.LUT UR5, UR6, UR50, URZ, 0x3c, !UPT ;  /* 0x0000003206057292 */ /* 0x000fc8000f8e3cff */
[----:B------:R-:W-:-:S05]  /*1930*/  UISETP.GE.AND UP0, UPT, UR5, URZ, UPT ;  /* 0x000000ff0500728c */ /* 0x000fca000bf06270 */
[----:B------:R-:W-:Y:S02]  /*1940*/  @UP1 UIADD3 UR4, UPT, UPT, UR4, 0x1, URZ ;  /* 0x0000000104041890 */ /* 0x000fe4000fffe0ff */
[----:B------:R-:W-:-:S05]  /*1950*/  UISETP.NE.AND UP1, UPT, UR50, URZ, UPT ;  /* 0x000000ff3200728c */ /* 0x000fca000bf25270 */
[----:B------:R-:W-:Y:S01]  /*1960*/  UMOV UR37, UR4 ;  /* 0x0000000400257c82 */ /* 0x000fe20008000000 */
[----:B------:R-:W-:Y:S02]  /*1970*/  UIADD3 UR4, UPT, UPT, -UR6, URZ, URZ ;  /* 0x000000ff06047290 */ /* 0x000fe4000fffe1ff */
[----:B------:R-:W-:Y:S02]  /*1980*/  @!UP0 UIADD3 UR37, UPT, UPT, -UR37, URZ, URZ ;  /* 0x000000ff25258290 */ /* 0x000fe4000fffe1ff */
[----:B------:R-:W-:Y:S02]  /*1990*/  UISETP.GE.U32.AND UP0, UPT, UR57, 0x7f, UPT ;  /* 0x0000007f3900788c */ /* 0x000fe4000bf06070 */
[----:B------:R-:W-:Y:S02]  /*19a0*/  @!UP1 ULOP3.LUT UR37, URZ, UR50, URZ, 0x33, !UPT ;  /* 0x00000032ff259292 */ /* 0x000fe4000f8e33ff */
[----:B------:R-:W-:Y:S02]  /*19b0*/  UIMAD UR4, UR51, UR4, UR23 ;  /* 0x00000004330472a4 */ /* 0x000fe4000f8e0217 */
[----:B------:R-:W-:-:S02]  /*19c0*/  UIADD3 UR5, UPT, UPT, -UR37, URZ, URZ ;  /* 0x000000ff25057290 */ /* 0x000fc4000fffe1ff */
[----:B------:R-:W-:Y:S02]  /*19d0*/  USHF.L.U32 UR10, UR4, 0x6, URZ ;  /* 0x00000006040a7899 */ /* 0x000fe400080006ff */
[----:B------:R-:W-:Y:S01]  /*19e0*/  UIMAD UR50, UR50, UR5, UR6 ;  /* 0x00000005323272a4 */ /* 0x000fe2000f8e0206 */
[----:B-12---:R-:W-:Y:S11]  /*19f0*/  BRA.U !UP0, `(.L_x_17) ;  /* 0x0000000508287547 */ /* 0x006ff6000b800000 */
[----:B------:R-:W1:Y:S01]  /*1a00*/  LDCU.64 UR12, c[0x0][0x5b0] ;  /* 0x0000b600ff0c77ac */ /* 0x000e620008000a00 */
[----:B------:R-:W1:Y:S01]  /*1a10*/  LDCU.64 UR8, c[0x0][0x5d8] ;  /* 0x0000bb00ff0877ac */ /* 0x000e620008000a00 */
[----:B------:R-:W2:Y:S01]  /*1a20*/  LDCU UR19, c[0x0][0x598] ;  /* 0x0000b300ff1377ac */ /* 0x000ea20008000800 */
[----:B------:R-:W3:Y:S01]  /*1a30*/  LDCU UR18, c[0x0][0x58c] ;  /* 0x0000b180ff1277ac */ /* 0x000ee20008000800 */
[----:B------:R-:W4:Y:S01]  /*1a40*/  LDCU UR21, c[0x0][0x59c] ;  /* 0x0000b380ff1577ac */ /* 0x000f220008000800 */
[----:B------:R-:W2:Y:S01]  /*1a50*/  LDCU UR20, c[0x0][0x5a0] ;  /* 0x0000b400ff1477ac */ /* 0x000ea20008000800 */
[----:B------:R-:W2:Y:S01]  /*1a60*/  LDCU.64 UR16, c[0x0][0x590] ;  /* 0x0000b200ff1077ac */ /* 0x000ea20008000a00 */
[----:B------:R-:W2:Y:S01]  /*1a70*/  LDCU.64 UR6, c[0x0][0x5b8] ;  /* 0x0000b700ff0677ac */ /* 0x000ea20008000a00 */
[----:B------:R-:W2:Y:S01]  /*1a80*/  LDCU.64 UR4, c[0x0][0x5d0] ;  /* 0x0000ba00ff0477ac */ /* 0x000ea20008000a00 */
[----:B-1----:R-:W-:Y:S02]  /*1a90*/  UIMAD UR31, UR50, UR12, UR8 ;  /* 0x0000000c321f72a4 */ /* 0x002fe4000f8e0208 */
[----:B------:R-:W-:-:S02]  /*1aa0*/  UIMAD UR30, UR37, UR13, UR9 ;  /* 0x0000000d251e72a4 */ /* 0x000fc4000f8e0209 */
[----:B------:R-:W-:Y:S01]  /*1ab0*/  UIADD3 UR42, UPT, UPT, UR34, 0x40, URZ ;  /* 0x00000040222a7890 */ /* 0x000fe2000fffe0ff */
[----:B------:R-:W-:Y:S01]  /*1ac0*/  UMOV UR14, URZ ;  /* 0x000000ff000e7c82 */ /* 0x000fe20008000000 */
[----:B---34-:R-:W-:-:S10]  /*1ad0*/  UMOV UR11, UR36 ;  /* 0x00000024000b7c82 */ /* 0x018fd40008000000 */
.L_x_22:
[----:B------:R-:W-:Y:S01]  /*1ae0*/  @!P2 MOV R3, 0x6000 ;  /* 0x000060000003a802 */ /* 0x000fe20000000f00 */
[----:B------:R-:W-:Y:S01]  /*1af0*/  ULEA UR33, UR11, UR29, 0x3 ;  /* 0x0000001d0b217291 */ /* 0x000fe2000f8e18ff */
[----:B---3--:R-:W-:Y:S11]  /*1b00*/  @P0 BRA `(.L_x_18) ;  /* 0x0000000000100947 */ /* 0x008ff60003800000 */
[----:B------:R-:W-:Y:S04]  /*1b10*/  MOV R0, UR28 ;  /* 0x0000001c00007c02 */ /* 0x000fe80008000f00 */
[----:B------:R-:W-:Y:S04]  /*1b20*/  SHF.L.U32 R5, R0, 0x1f, RZ ;  /* 0x0000001f00057819 */ /* 0x000fe800000006ff */
[----:B------:R-:W1:Y:S02]  /*1b30*/  SYNCS.PHASECHK.TRANS64.TRYWAIT P0, [UR33+0x40], R5 ;  /* 0x00004005ff0075a7 */ /* 0x000e640008001121 */
[----:B-1----:R-:W-:Y:S05]  /*1b40*/  @!P0 BRA `(.L_x_19) ;  /* 0x0000006800e48947 */ /* 0x002fea0003800000 */
.L_x_18:
[----:B------:R3:W-:Y:S01]  /*1b50*/  @!P2 SYNCS.ARRIVE.TRANS64 RZ, [UR33], R3 ;  /* 0x00000003ffffa9a7 */ /* 0x0007e20008000021 */
[----:B------:R-:W-:Y:S04]  /*1b60*/  BSSY.RECONVERGENT B0, `(.L_x_20) ;  /* 0x0000003000007945 */ /* 0x000fe80003800200 */
[----:B------:R-:W-:Y:S05]  /*1b70*/  @P3 BRA `(.L_x_21) ;  /* 0x0000000000043947 */ /* 0x000fea0003800000 */
[----:B--2---:R-:W-:Y:S05]  /*1b80*/  BPT.TRAP 0x1 ;  /* 0x000000040000795c */ /* 0x004fea0000300000 */
.L_x_21:
[----:B--2---:R-:W-:Y:S05]  /*1b90*/  BSYNC.RECONVERGENT B0 ;  /* 0x0000000000007941 */ /* 0x004fea0003800200 */
.L_x_20:
[----:B------:R-:W-:Y:S02]  /*1ba0*/  UIADD3 UR8, UPT, UPT, UR11, 0x1, URZ ;  /* 0x000000010b087890 */ /* 0x000fe4000fffe0ff */
[----:B------:R-:W-:Y:S02]  /*1bb0*/  USHF.L.U32 UR35, UR14, 0x6, URZ ;  /* 0x000000060e237899 */ /* 0x000fe400080006ff */
[----:B------:R-:W-:Y:S02]  /*1bc0*/  UISETP.NE.AND UP0, UPT, UR8, 0x8, UPT ;  /* 0x000000080800788c */ /* 0x000fe4000bf05270 */
[----:B------:R-:W-:Y:S02]  /*1bd0*/  UIADD3 UR22, UP1, UPT, UR46, 0x80, URZ ;  /* 0x000000802e167890 */ /* 0x000fe4000ff3e0ff */
[----:B------:R-:W-:Y:S02]  /*1be0*/  USEL UR9, URZ, 0x1, UP0 ;  /* 0x00000001ff097887 */ /* 0x000fe40008000000 */
[----:B------:R-:W-:Y:S02]  /*1bf0*/  USEL UR36, UR8, URZ, UP0 ;  /* 0x000000ff08247287 */ /* 0x000fe40008000000 */
[----:B------:R-:W-:Y:S02]  /*1c00*/  ULOP3.LUT UR28, UR28, UR9, URZ, 0x3c, !UPT ;  /* 0x000000091c1c7292 */ /* 0x000fe4000f8e3cff */
[----:B------:R-:W-:Y:S02]  /*1c10*/  ULEA UR8, UR36, UR29, 0x3 ;  /* 0x0000001d24087291 */ /* 0x000fe4000f8e18ff */
[----:B------:R-:W-:Y:S02]  /*1c20*/  UISETP.NE.AND UP0, UPT, UR18, 0x1, UPT ;  /* 0x000000011200788c */ /* 0x000fe4000bf05270 */
[----:B------:R-:W-:Y:S01]  /*1c30*/  ULEA UR15, UR11, UR29, 0xe ;  /* 0x0000001d0b0f7291 */ /* 0x000fe2000f8e70ff */
[----:B-1----:R-:W-:Y:S01]  /*1c40*/  MOV R0, UR28 ;  /* 0x0000001c00007c02 */ /* 0x002fe20008000f00 */
[----:B------:R-:W-:Y:S02]  /*1c50*/  UISETP.NE.AND UP2, UPT, UR19, 0x1, UPT ;  /* 0x000000011300788c */ /* 0x000fe4000bf45270 */
[----:B------:R-:W-:Y:S01]  /*1c60*/  UIADD3.X UR23, UPT, UPT, URZ, UR47, URZ, UP1, !UPT ;  /* 0x0000002fff177290 */ /* 0x000fe20008ffe4ff */
[----:B---3--:R-:W-:Y:S01]  /*1c70*/  SHF.L.U32 R3, R0, 0x1f, RZ ;  /* 0x0000001f00037819 */ /* 0x008fe200000006ff */
[----:B------:R-:W-:Y:S02]  /*1c80*/  UIADD3 UR32, UPT, UPT, UR15, 0x6400, URZ ;  /* 0x000064000f207890 */ /* 0x000fe4000fffe0ff */
[----:B------:R-:W-:Y:S01]  /*1c90*/  ULEA UR26, UR11, UR29, 0xd ;  /* 0x0000001d0b1a7291 */ /* 0x000fe2000f8e68ff */
[----:B------:R1:W3:Y:S01]  /*1ca0*/  SYNCS.PHASECHK.TRANS64.TRYWAIT P0, [UR8+0x40], R3 ;  /* 0x00004003ff0075a7 */ /* 0x0002e20008001108 */
[----:B------:R-:W-:Y:S02]  /*1cb0*/  UIMAD.WIDE.U32 UR8, UR35, UR16, URZ ;  /* 0x00000010230872a5 */ /* 0x000fe4000f8e00ff */
[----:B------:R-:W-:Y:S02]  /*1cc0*/  UIADD3 UR40, UPT, UPT, UR15, 0x8400, URZ ;  /* 0x000084000f287890 */ /* 0x000fe4000fffe0ff */
[----:B------:R-:W-:Y:S02]  /*1cd0*/  USHF.R.U32.HI UR9, URZ, UR17, UR9 ;  /* 0x00000011ff097299 */ /* 0x000fe40008011609 */
[----:B------:R-:W-:Y:S02]  /*1ce0*/  UPRMT UR27, UR31, 0x40, UR30 ;  /* 0x000000401f1b7896 */ /* 0x000fe4000800001e */
[----:B------:R-:W-:Y:S02]  /*1cf0*/  USEL UR9, UR35, UR9, !UP0 ;  /* 0x0000000923097287 */ /* 0x000fe4000c000000 */
[----:B------:R-:W-:Y:S02]  /*1d00*/  UIADD3 UR24, UP0, UPT, UR46, 0x180, URZ ;  /* 0x000001802e187890 */ /* 0x000fe4000ff1e0ff */
[----:B------:R-:W-:Y:S02]  /*1d10*/  UIMAD.WIDE.U32 UR12, UR9, UR21, URZ ;  /* 0x00000015090c72a5 */ /* 0x000fe4000f8e00ff */
[----:B------:R-:W-:Y:S02]  /*1d20*/  UIADD3 UR11, UPT, UPT, -UR9, URZ, URZ ;  /* 0x000000ff090b7290 */ /* 0x000fe4000fffe1ff */
[----:B------:R-:W-:Y:S02]  /*1d30*/  USHF.R.U32.HI UR13, URZ, UR20, UR13 ;  /* 0x00000014ff0d7299 */ /* 0x000fe4000801160d */
[----:B------:R-:W-:Y:S02]  /*1d40*/  UIMAD UR11, UR18, UR11, UR35 ;  /* 0x0000000b120b72a4 */ /* 0x000fe4000f8e0223 */
[----:B------:R-:W-:Y:S02]  /*1d50*/  USEL UR13, UR9, UR13, !UP2 ;  /* 0x0000000d090d7287 */ /* 0x000fe4000d000000 */
[----:B------:R-:W-:Y:S01]  /*1d60*/  UIMAD UR11, UR11, UR6, UR4 ;  /* 0x000000060b0b72a4 */ /* 0x000fe2000f8e0204 */
[----:B------:R-:W-:Y:S01]  /*1d70*/  UMOV UR44, 0x0 ;  /* 0x00000000002c7882 */ /* 0x000fe20000000000 */
[----:B------:R-:W-:Y:S01]  /*1d80*/  UMOV UR45, 0x10000000 ;  /* 0x10000000002d7882 */ /* 0x000fe20000000000 */
[----:B------:R-:W-:Y:S01]  /*1d90*/  UIADD3 UR8, UPT, UPT, -UR13, URZ, URZ ;  /* 0x000000ff0d087290 */ /* 0x000fe2000fffe1ff */
[----:B------:R-:W-:Y:S01]  /*1da0*/  UTMALDG.2D [UR32], [UR22], desc[UR44] ;  /* 0x00002c20160075b4 */ /* 0x000fe20008009000 */
[----:B------:R-:W-:Y:S02]  /*1db0*/  UIADD3.X UR25, UPT, UPT, URZ, UR47, URZ, UP0, !UPT ;  /* 0x0000002fff197290 */ /* 0x000fe400087fe4ff */
[----:B------:R-:W-:Y:S01]  /*1dc0*/  UIMAD UR9, UR19, UR8, UR9 ;  /* 0x00000008130972a4 */ /* 0x000fe2000f8e0209 */
[----:B------:R-:W-:Y:S01]  /*1dd0*/  UMOV UR41, UR33 ;  /* 0x0000002100297c82 */ /* 0x000fe20008000000 */
[----:B------:R-:W-:Y:S01]  /*1de0*/  UMOV UR43, UR35 ;  /* 0x00000023002b7c82 */ /* 0x000fe20008000000 */
[----:B------:R-:W-:Y:S01]  /*1df0*/  UIADD3 UR8, UPT, UPT, UR26, 0x26400, URZ ;  /* 0x000264001a087890 */ /* 0x000fe2000fffe0ff */
[----:B------:R-:W-:Y:S01]  /*1e00*/  UTMALDG.2D [UR40], [UR22], desc[UR44] ;  /* 0x00002c28160075b4 */ /* 0x000fe20008009000 */
[----:B------:R-:W-:Y:S02]  /*1e10*/  UIMAD UR12, UR9, UR7, UR5 ;  /* 0x00000007090c72a4 */ /* 0x000fe4000f8e0205 */
[----:B------:R-:W-:Y:S01]  /*1e20*/  UPRMT UR15, UR27, 0x5410, URZ ;  /* 0x000054101b0f7896 */ /* 0x000fe200080000ff */
[----:B------:R-:W-:Y:S01]  /*1e30*/  UMOV UR9, UR33 ;  /* 0x0000002100097c82 */ /* 0x000fe20008000000 */
[----:B------:R-:W-:Y:S04]  /*1e40*/  UIADD3 UR14, UPT, UPT, UR14, 0x1, URZ ;  /* 0x000000010e0e7890 */ /* 0x000fe8000fffe0ff */
[----:B------:R-:W-:Y:S03]  /*1e50*/  UISETP.NE.AND UP0, UPT, UR14, UR38, UPT ;  /* 0x000000260e00728c */ /* 0x000fe6000bf05270 */
[----:B------:R2:W-:Y:S02]  /*1e60*/  UTMALDG.4D.IM2COL [UR8], [UR24], UR15 ;  /* 0x00000008180073b4 */ /* 0x0005e4000805800f */
[----:B--2---:R-:W-:Y:S01]  /*1e70*/  UMOV UR15, UR38 ;  /* 0x00000026000f7c82 */ /* 0x004fe20008000000 */
[----:B------:R-:W-:Y:S03]  /*1e80*/  UMOV UR11, UR36 ;  /* 0x00000024000b7c82 */ /* 0x000fe60008000000 */
[----:B-1----:R-:W-:Y:S05]  /*1e90*/  BRA.U UP0, `(.L_x_22) ;  /* 0xfffffffd00107547 */ /* 0x002fea000b83ffff */
.L_x_17:
[----:B------:R-:W-:Y:S01]  /*1ea0*/  ULEA UR4, UR36, UR29, 0x3 ;  /* 0x0000001d24047291 */ /* 0x000fe2000f8e18ff */
[----:B------:R-:W-:Y:S01]  /*1eb0*/  MOV R0, UR28 ;  /* 0x0000001c00007c02 */ /* 0x000fe20008000f00 */
[----:B------:R-:W-:Y:S01]  /*1ec0*/  @!P1 SYNCS.ARRIVE.TRANS64.A1T0 RZ, [UR29+0xb8], RZ ;  /* 0x0000b8ffffff99a7 */ /* 0x000fe2000810001d */
[----:B------:R-:W-:Y:S02]  /*1ed0*/  UISETP.GT.AND UP0, UPT, UR55, UR54, UPT ;  /* 0x000000363700728c */ /* 0x000fe4000bf04270 */
[----:B------:R-:W-:-:S04]  /*1ee0*/  SHF.L.U32 R0, R0, 0x1f, RZ ;  /* 0x0000001f00007819 */ /* 0x000fc800000006ff */
[----:B---3--:R1:W2:Y:S03]  /*1ef0*/  SYNCS.PHASECHK.TRANS64.TRYWAIT P0, [UR4+0x40], R0 ;  /* 0x00004000ff0075a7 */ /* 0x0082a60008001104 */
[----:B------:R-:W-:Y:S05]  /*1f00*/  BRA.U !UP0, `(.L_x_23) ;  /* 0x00000005082c7547 */ /* 0x000fea000b800000 */
[----:B------:R-:W3:Y:S01]  /*1f10*/  LDCU.64 UR8, c[0x0][0x5b0] ;  /* 0x0000b600ff0877ac */ /* 0x000ee20008000a00 */
[----:B------:R-:W3:Y:S01]  /*1f20*/  LDCU.64 UR32, c[0x0][0x5d8] ;  /* 0x0000bb00ff2077ac */ /* 0x000ee20008000a00 */
[----:B------:R-:W4:Y:S01]  /*1f30*/  LDCU UR18, c[0x0][0x598] ;  /* 0x0000b300ff1277ac */ /* 0x000f220008000800 */
[----:B------:R-:W1:Y:S01]  /*1f40*/  LDCU UR14, c[0x0][0x58c] ;  /* 0x0000b180ff0e77ac */ /* 0x000e620008000800 */
[----:B------:R-:W1:Y:S01]  /*1f50*/  LDCU UR20, c[0x0][0x59c] ;  /* 0x0000b380ff1477ac */ /* 0x000e620008000800 */
[----:B------:R-:W1:Y:S01]  /*1f60*/  LDCU UR19, c[0x0][0x5a0] ;  /* 0x0000b400ff1377ac */ /* 0x000e620008000800 */
[----:B---3--:R-:W-:Y:S01]  /*1f70*/  UIMAD UR33, UR37, UR9, UR33 ;  /* 0x00000009252172a4 */ /* 0x008fe2000f8e0221 */
[----:B------:R-:W3:Y:S01]  /*1f80*/  LDCU.64 UR16, c[0x0][0x590] ;  /* 0x0000b200ff1077ac */ /* 0x000ee20008000a00 */
[----:B------:R-:W1:Y:S01]  /*1f90*/  LDCU.64 UR6, c[0x0][0x5b8] ;  /* 0x0000b700ff0677ac */ /* 0x000e620008000a00 */
[----:B------:R-:W1:Y:S01]  /*1fa0*/  LDCU.64 UR4, c[0x0][0x5d0] ;  /* 0x0000ba00ff0477ac */ /* 0x000e620008000a00 */
[----:B------:R-:W-:-:S02]  /*1fb0*/  UIMAD UR35, UR50, UR8, UR32 ;  /* 0x00000008322372a4 */ /* 0x000fc4000f8e0220 */
[----:B------:R-:W-:Y:S02]  /*1fc0*/  UIADD3 UR37, UPT, UPT, UR56, UR15, URZ ;  /* 0x0000000f38257290 */ /* 0x000fe4000fffe0ff */
[----:B------:R-:W-:Y:S01]  /*1fd0*/  UIADD3 UR42, UPT, UPT, UR34, 0x40, URZ ;  /* 0x00000040222a7890 */ /* 0x000fe2000fffe0ff */
[----:B----4-:R-:W-:-:S11]  /*1fe0*/  UMOV UR11, UR36 ;  /* 0x00000024000b7c82 */ /* 0x010fd60008000000 */
.L_x_28:
[----:B------:R-:W-:Y:S01]  /*1ff0*/  @!P2 MOV R3, 0x6000 ;  /* 0x000060000003a802 */ /* 0x000fe20000000f00 */
[----:B------:R-:W-:Y:S01]  /*2000*/  ULEA UR25, UR11, UR29, 0x3 ;  /* 0x0000001d0b197291 */ /* 0x000fe2000f8e18ff */
[----:B-12---:R-:W-:Y:S11]  /*2010*/  @P0 BRA `(.L_x_24) ;  /* 0x0000000000100947 */ /* 0x006ff60003800000 */
[----:B-1----:R-:W-:Y:S04]  /*2020*/  MOV R0, UR28 ;  /* 0x0000001c00007c02 */ /* 0x002fe80008000f00 */
[----:B------:R-:W-:Y:S04]  /*2030*/  SHF.L.U32 R5, R0, 0x1f, RZ ;  /* 0x0000001f00057819 */ /* 0x000fe800000006ff */
[----:B------:R-:W1:Y:S02]  /*2040*/  SYNCS.PHASECHK.TRANS64.TRYWAIT P0, [UR25+0x40], R5 ;  /* 0x00004005ff0075a7 */ /* 0x000e640008001119 */
[----:B-1----:R-:W-:Y:S05]  /*2050*/  @!P0 BRA `(.L_x_25) ;  /* 0x0000006400b88947 */ /* 0x002fea0003800000 */
.L_x_24:
[----:B------:R2:W-:Y:S01]  /*2060*/  @!P2 SYNCS.ARRIVE.TRANS64 RZ, [UR25], R3 ;  /* 0x00000003ffffa9a7 */ /* 0x0005e20008000019 */
[----:B------:R-:W-:Y:S04]  /*2070*/  BSSY.RECONVERGENT B0, `(.L_x_26) ;  /* 0x0000003000007945 */ /* 0x000fe80003800200 */
[----:B------:R-:W-:Y:S05]  /*2080*/  @P3 BRA `(.L_x_27) ;  /* 0x0000000000043947 */ /* 0x000fea0003800000 */
[----:B-1-3--:R-:W-:Y:S05]  /*2090*/  BPT.TRAP 0x1 ;  /* 0x000000040000795c */ /* 0x00afea0000300000 */
.L_x_27:
[----:B-1-3--:R-:W-:Y:S05]  /*20a0*/  BSYNC.RECONVERGENT B0 ;  /* 0x0000000000007941 */ /* 0x00afea0003800200 */
.L_x_26:
        /* <DEDUP_REMOVED lines=10> */
[----:B------:R-:W-:Y:S01]  /*2150*/  MOV R0, UR28 ;  /* 0x0000001c00007c02 */ /* 0x000fe20008000f00 */
[----:B------:R-:W-:Y:S02]  /*2160*/  UISETP.NE.AND UP2, UPT, UR18, 0x1, UPT ;  /* 0x000000011200788c */ /* 0x000fe4000bf45270 */
[----:B------:R-:W-:Y:S01]  /*2170*/  UIADD3.X UR23, UPT, UPT, URZ, UR47, URZ, UP1, !UPT ;  /* 0x0000002fff177290 */ /* 0x000fe20008ffe4ff */
[----:B--2---:R-:W-:Y:S01]  /*2180*/  SHF.L.U32 R3, R0, 0x1f, RZ ;  /* 0x0000001f00037819 */ /* 0x004fe200000006ff */
[----:B------:R-:W-:Y:S02]  /*2190*/  UIADD3 UR24, UPT, UPT, UR21, 0x6400, URZ ;  /* 0x0000640015187890 */ /* 0x000fe4000fffe0ff */
[----:B------:R-:W-:Y:S01]  /*21a0*/  ULEA UR31, UR11, UR29, 0xd ;  /* 0x0000001d0b1f7291 */ /* 0x000fe2000f8e68ff */
[----:B------:R4:W1:Y:S01]  /*21b0*/  SYNCS.PHASECHK.TRANS64.TRYWAIT P0, [UR8+0x40], R3 ;  /* 0x00004003ff0075a7 */ /* 0x0008620008001108 */
        /* <DEDUP_REMOVED lines=8> */
[----:B------:R-:W-:Y:S02]  /*2240*/  UPRMT UR21, UR32, 0x5410, URZ ;  /* 0x0000541020157896 */ /* 0x000fe400080000ff */
[----:B------:R-:W-:Y:S02]  /*2250*/  UIMAD UR11, UR14, UR11, UR27 ;  /* 0x0000000b0e0b72a4 */ /* 0x000fe4000f8e021b */
[----:B------:R-:W-:Y:S02]  /*2260*/  UIADD3 UR15, UPT, UPT, UR15, 0x1, URZ ;  /* 0x000000010f0f7890 */ /* 0x000fe4000fffe0ff */
[----:B------:R-:W-:Y:S01]  /*2270*/  UIMAD UR11, UR11, UR6, UR4 ;  /* 0x000000060b0b72a4 */ /* 0x000fe2000f8e0204 */
[----:B------:R-:W-:Y:S01]  /*2280*/  UMOV UR44, 0x0 ;  /* 0x00000000002c7882 */ /* 0x000fe20000000000 */
[----:B------:R-:W-:Y:S01]  /*2290*/  UMOV UR12, UR13 ;  /* 0x0000000d000c7c82 */ /* 0x000fe20008000000 */
[----:B------:R-:W-:Y:S01]  /*22a0*/  UMOV UR45, 0x10000000 ;  /* 0x10000000002d7882 */ /* 0x000fe20000000000 */
[----:B------:R-:W-:Y:S01]  /*22b0*/  USHF.R.U32.HI UR12, URZ, UR19, UR12 ;  /* 0x00000013ff0c7299 */ /* 0x000fe2000801160c */
[----:B------:R-:W-:Y:S01]  /*22c0*/  UMOV UR26, UR34 ;  /* 0x00000022001a7c82 */ /* 0x000fe20008000000 */
[----:B------:R-:W-:Y:S01]  /*22d0*/  UMOV UR41, UR25 ;  /* 0x0000001900297c82 */ /* 0x000fe20008000000 */
[----:B------:R-:W-:Y:S01]  /*22e0*/  UTMALDG.2D [UR24], [UR22], desc[UR44] ;  /* 0x00002c18160075b4 */ /* 0x000fe20008009000 */
[----:B------:R-:W-:Y:S01]  /*22f0*/  USEL UR13, UR9, UR12, !UP2 ;  /* 0x0000000c090d7287 */ /* 0x000fe2000d000000 */
[----:B------:R-:W-:Y:S03]  /*2300*/  UMOV UR43, UR27 ;  /* 0x0000001b002b7c82 */ /* 0x000fe60008000000 */
[----:B------:R-:W-:Y:S01]  /*2310*/  UIADD3 UR8, UPT, UPT, -UR13, URZ, URZ ;  /* 0x000000ff0d087290 */ /* 0x000fe2000fffe1ff */
[----:B------:R-:W-:Y:S03]  /*2320*/  UTMALDG.2D [UR40], [UR22], desc[UR44] ;  /* 0x00002c28160075b4 */ /* 0x000fe60008009000 */
[----:B------:R-:W-:Y:S02]  /*2330*/  UIMAD UR9, UR18, UR8, UR9 ;  /* 0x00000008120972a4 */ /* 0x000fe4000f8e0209 */
[----:B------:R-:W-:Y:S02]  /*2340*/  UIADD3 UR8, UPT, UPT, UR31, 0x26400, URZ ;  /* 0x000264001f087890 */ /* 0x000fe4000fffe0ff */
[----:B------:R-:W-:Y:S02]  /*2350*/  UIMAD UR12, UR9, UR7, UR5 ;  /* 0x00000007090c72a4 */ /* 0x000fe4000f8e0205 */
[----:B------:R-:W-:Y:S01]  /*2360*/  UIADD3.X UR31, UPT, UPT, URZ, UR47, URZ, UP0, !UPT ;  /* 0x0000002fff1f7290 */ /* 0x000fe200087fe4ff */
[----:B------:R-:W-:Y:S01]  /*2370*/  UMOV UR9, UR25 ;  /* 0x0000001900097c82 */ /* 0x000fe20008000000 */
[----:B------:R-:W-:Y:S07]  /*2380*/  UISETP.NE.AND UP0, UPT, UR15, UR37, UPT ;  /* 0x000000250f00728c */ /* 0x000fee000bf05270 */
[----:B------:R2:W-:Y:S02]  /*2390*/  UTMALDG.4D.IM2COL [UR8], [UR30], UR21 ;  /* 0x000000081e0073b4 */ /* 0x0005e40008058015 */
[----:B--2---:R-:W-:Y:S01]  /*23a0*/  UMOV UR11, UR36 ;  /* 0x00000024000b7c82 */ /* 0x004fe20008000000 */
[----:B----4-:R-:W-:Y:S05]  /*23b0*/  BRA.U UP0, `(.L_x_28) ;  /* 0xfffffffd000c7547 */ /* 0x010fea000b83ffff */
.L_x_23:
[----:B------:R-:W-:Y:S01]  /*23c0*/  SHF.L.U32 R3, R2, 0x1f, RZ ;  /* 0x0000001f02037819 */ /* 0x000fe200000006ff */
[----:B------:R-:W-:-:S03]  /*23d0*/  NOP ;  /* 0x0000000000007918 */ /* 0x000fc60000000000 */
[----:B-12---:R-:W1:Y:S02]  /*23e0*/  SYNCS.PHASECHK.TRANS64.TRYWAIT P0, [UR29+0xc0], R3 ;  /* 0x0000c003ff0075a7 */ /* 0x006e64000800111d */
[----:B-1----:R-:W-:Y:S05]  /*23f0*/  @!P0 BRA `(.L_x_29) ;  /* 0x0000006000e88947 */ /* 0x002fea0003800000 */
.L_x_114:
[----:B------:R-:W2:Y:S01]  /*2400*/  LDS.128 R4, [UR29+0x100] ;  /* 0x0001001dff047984 */ /* 0x000ea20008000c00 */
[----:B------:R-:W-:Y:S02]  /*2410*/  UIADD3 UR4, UPT, UPT, UR29, 0xc8, URZ ;  /* 0x000000c81d047890 */ /* 0x000fe4000fffe0ff */
[----:B------:R-:W-:Y:S01]  /*2420*/  UISETP.GE.AND UP0, UPT, UR39, 0x1, UPT ;  /* 0x000000012700788c */ /* 0x000fe2000bf06270 */
[----:B------:R-:W-:Y:S01]  /*2430*/  @!PT LDS RZ, [RZ] ;  /* 0x00000000fffff984 */ /* 0x000fe20000000800 */
[----:B------:R-:W-:Y:S01]  /*2440*/  @!PT LDS RZ, [RZ] ;  /* 0x00000000fffff984 */ /* 0x000fe20000000800 */
[----:B------:R-:W-:Y:S01]  /*2450*/  @!PT LDS RZ, [RZ] ;  /* 0x00000000fffff984 */ /* 0x000fe20000000800 */
[----:B------:R-:W-:Y:S01]  /*2460*/  @!PT LDS RZ, [RZ] ;  /* 0x00000000fffff984 */ /* 0x000fe20000000800 */
[----:B------:R3:W-:Y:S06]  /*2470*/  MEMBAR.ALL.CTA ;  /* 0x0000000000007992 */ /* 0x0007ec0000008000 */
[----:B---3--:R-:W3:Y:S01]  /*2480*/  FENCE.VIEW.ASYNC.S ;  /* 0x00000000000073c6 */ /* 0x008ee20000000000 */
[----:B------:R-:W-:-:S09]  /*2490*/  UPRMT UR4, URZ, 0x654, UR4 ;  /* 0x00000654ff047896 */ /* 0x000fd20008000004 */
[----:B---3--:R-:W-:Y:S01]  /*24a0*/  SYNCS.ARRIVE.TRANS64.RED.A1T0 RZ, [UR4], RZ ;  /* 0x000000ffffff79a7 */ /* 0x008fe20008100404 */
[----:B--2---:R-:W-:-:S13]  /*24b0*/  LOP3.LUT P0, RZ, R6, 0x1, RZ, 0xc0, !PT ;  /* 0x0000000106ff7812 */ /* 0x004fda000780c0ff */
[----:B------:R-:W-:Y:S01]  /*24c0*/  VOTEU.ANY UP1, P0 ;  /* 0x0000000000ff7886 */ /* 0x000fe20000020100 */
[----:B------:R-:W-:-:S13]  /*24d0*/  PLOP3.LUT P0, PT, PT, PT, UP1, 0x80, 0x8 ;  /* 0x000000000008781c */ /* 0x000fda0003f0f018 */
[----:B-1----:R-:W-:Y:S02]  /*24e0*/  @P0 MOV R0, R4 ;  /* 0x0000000400000202 */ /* 0x002fe40000000f00 */
[----:B------:R-:W-:Y:S02]  /*24f0*/  @P0 LOP3.LUT R4, R5, 0xffff, RZ, 0xc0, !PT ;  /* 0x0000ffff05040812 */ /* 0x000fe400078ec0ff */
[----:B------:R-:W-:Y:S02]  /*2500*/  @P0 R2UR UR6, R0 ;  /* 0x00000000000602ca */ /* 0x000fe400000e0000 */
[----:B------:R-:W-:-:S11]  /*2510*/  @P0 R2UR UR5, R4 ;  /* 0x00000000040502ca */ /* 0x000fd600000e0000 */
[----:B------:R-:W-:Y:S02]  /*2520*/  @UP1 UMOV UR49, UR6 ;  /* 0x0000000600311c82 */ /* 0x000fe40008000000 */
[----:B------:R-:W-:Y:S01]  /*2530*/  @UP1 UMOV UR48, UR5 ;  /* 0x0000000500301c82 */ /* 0x000fe20008000000 */
[----:B------:R-:W-:Y:S05]  /*2540*/  BRA.U !UP0, `(.L_x_30) ;  /* 0x0000000108d47547 */ /* 0x000fea000b800000 */
[----:B------:R-:W1:Y:S01]  /*2550*/  LDCU.128 UR16, c[0x0][0xb10] ;  /* 0x00016200ff1077ac */ /* 0x000e620008000c00 */
[----:B------:R-:W2:Y:S01]  /*2560*/  LDCU UR21, c[0x0][0xb20] ;  /* 0x00016400ff1577ac */ /* 0x000ea20008000800 */
[----:B------:R-:W3:Y:S01]  /*2570*/  LDCU UR20, c[0x0][0xb0c] ;  /* 0x00016180ff1477ac */ /* 0x000ee20008000800 */
[----:B------:R-:W4:Y:S01]  /*2580*/  LDCU.64 UR14, c[0x0][0xb28] ;  /* 0x00016500ff0e77ac */ /* 0x000f220008000a00 */
[----:B------:R-:W-:Y:S02]  /*2590*/  UISETP.NE.AND UP3, UPT, UR39, 0x1, UPT ;  /* 0x000000012700788c */ /* 0x000fe4000bf65270 */
[----:B-1----:R-:W-:Y:S02]  /*25a0*/  UIMAD.WIDE.U32 UR4, UR52, UR19, URZ ;  /* 0x00000013340472a5 */ /* 0x002fe4000f8e00ff */
[----:B------:R-:W-:Y:S02]  /*25b0*/  UIMAD.WIDE.U32 UR6, UR53, UR16, URZ ;  /* 0x00000010350672a5 */ /* 0x000fe4000f8e00ff */
[----:B------:R-:W-:-:S02]  /*25c0*/  UISETP.NE.AND UP0, UPT, UR18, 0x1, UPT ;  /* 0x000000011200788c */ /* 0x000fc4000bf05270 */
[----:B------:R-:W-:Y:S01]  /*25d0*/  UIMAD.WIDE.U32 UR10, UR48, UR19, URZ ;  /* 0x00000013300a72a5 */ /* 0x000fe2000f8e00ff */
[----:B------:R-:W-:Y:S01]  /*25e0*/  UMOV UR4, UR5 ;  /* 0x0000000500047c82 */ /* 0x000fe20008000000 */
[----:B---3--:R-:W-:Y:S02]  /*25f0*/  UISETP.NE.AND UP2, UPT, UR20, 0x1, UPT ;  /* 0x000000011400788c */ /* 0x008fe4000bf45270 */
[----:B--2---:R-:W-:Y:S02]  /*2600*/  USHF.R.U32.HI UR5, URZ, UR21, UR4 ;  /* 0x00000015ff057299 */ /* 0x004fe40008011604 */
[----:B------:R-:W-:Y:S01]  /*2610*/  UIMAD.WIDE.U32 UR12, UR49, UR16, URZ ;  /* 0x00000010310c72a5 */ /* 0x000fe2000f8e00ff */
[----:B------:R-:W-:Y:S01]  /*2620*/  UMOV UR4, UR7 ;  /* 0x0000000700047c82 */ /* 0x000fe20008000000 */
[----:B------:R-:W-:Y:S02]  /*2630*/  USEL UR5, UR52, UR5, !UP0 ;  /* 0x0000000534057287 */ /* 0x000fe4000c000000 */
[----:B------:R-:W-:-:S02]  /*2640*/  USHF.R.U32.HI UR4, URZ, UR17, UR4 ;  /* 0x00000011ff047299 */ /* 0x000fc40008011604 */
[----:B----4-:R-:W-:Y:S02]  /*2650*/  UIMAD.WIDE.U32 UR8, UR5, UR14, URZ ;  /* 0x0000000e050872a5 */ /* 0x010fe4000f8e00ff */
[----:B------:R-:W-:Y:S01]  /*2660*/  USEL UR6, UR53, UR4, !UP2 ;  /* 0x0000000435067287 */ /* 0x000fe2000d000000 */
[----:B------:R-:W-:Y:S02]  /*2670*/  UMOV UR12, UR13 ;  /* 0x0000000d000c7c82 */ /* 0x000fe40008000000 */
[----:B------:R-:W-:Y:S01]  /*2680*/  UMOV UR4, UR11 ;  /* 0x0000000b00047c82 */ /* 0x000fe20008000000 */
[----:B------:R-:W-:Y:S01]  /*2690*/  UIMAD.WIDE.U32 UR10, UR6, UR14, URZ ;  /* 0x0000000e060a72a5 */ /* 0x000fe2000f8e00ff */
[----:B------:R-:W-:Y:S01]  /*26a0*/  UMOV UR8, UR9 ;  /* 0x0000000900087c82 */ /* 0x000fe20008000000 */
[----:B------:R-:W-:Y:S02]  /*26b0*/  USHF.R.U32.HI UR4, URZ, UR21, UR4 ;  /* 0x00000015ff047299 */ /* 0x000fe40008011604 */
[----:B------:R-:W-:-:S03]  /*26c0*/  @UP3 USHF.R.U32.HI UR5, URZ, UR15, UR8 ;  /* 0x0000000fff053299 */ /* 0x000fc60008011608 */
[----:B------:R-:W-:Y:S01]  /*26d0*/  UMOV UR10, UR11 ;  /* 0x0000000b000a7c82 */ /* 0x000fe20008000000 */
[----:B------:R-:W-:Y:S02]  /*26e0*/  USHF.R.U32.HI UR17, URZ, UR17, UR12 ;  /* 0x00000011ff117299 */ /* 0x000fe4000801160c */
[----:B------:R-:W-:Y:S02]  /*26f0*/  USEL UR4, UR48, UR4, !UP0 ;  /* 0x0000000430047287 */ /* 0x000fe4000c000000 */
[----:B------:R-:W-:Y:S02]  /*2700*/  @UP3 USHF.R.U32.HI UR6, URZ, UR15, UR10 ;  /* 0x0000000fff063299 */ /* 0x000fe4000801160a */
[----:B------:R-:W-:Y:S02]  /*2710*/  UIMAD UR7, UR39, UR5, URZ ;  /* 0x00000005270772a4 */ /* 0x000fe4000f8e02ff */
[----:B------:R-:W-:Y:S02]  /*2720*/  USEL UR5, UR49, UR17, !UP2 ;  /* 0x0000001131057287 */ /* 0x000fe4000d000000 */
[----:B------:R-:W-:-:S02]  /*2730*/  UIMAD UR10, UR39, UR6, URZ ;  /* 0x00000006270a72a4 */ /* 0x000fc4000f8e02ff */
[----:B------:R-:W-:Y:S02]  /*2740*/  UISETP.GE.AND UP0, UPT, UR4, UR7, UPT ;  /* 0x000000070400728c */ /* 0x000fe4000bf06270 */
[----:B------:R-:W-:Y:S02]  /*2750*/  UIMAD.WIDE.U32 UR8, UR4, UR14, URZ ;  /* 0x0000000e040872a5 */ /* 0x000fe4000f8e00ff */
[----:B------:R-:W-:Y:S02]  /*2760*/  UISETP.GE.OR UP0, UPT, UR5, UR10, UP0 ;  /* 0x0000000a0500728c */ /* 0x000fe40008706670 */
[----:B------:R-:W-:-:S03]  /*2770*/  UIMAD.WIDE.U32 UR10, UR5, UR14, URZ ;  /* 0x0000000e050a72a5 */ /* 0x000fc6000f8e00ff */
[----:B------:R-:W-:Y:S01]  /*2780*/  UMOV UR7, UR9 ;  /* 0x0000000900077c82 */ /* 0x000fe20008000000 */
[----:B------:R-:W-:Y:S02]  /*2790*/  UIADD3 UR9, UPT, UPT, -UR4, URZ, URZ ;  /* 0x000000ff04097290 */ /* 0x000fe4000fffe1ff */
[----:B------:R-:W-:Y:S02]  /*27a0*/  USHF.R.U32.HI UR7, URZ, UR15, UR7 ;  /* 0x0000000fff077299 */ /* 0x000fe40008011607 */
[----:B------:R-:W-:Y:S02]  /*27b0*/  UIMAD UR10, UR18, UR9, UR48 ;  /* 0x00000009120a72a4 */ /* 0x000fe4000f8e0230 */
[----:B------:R-:W-:Y:S01]  /*27c0*/  USEL UR7, UR4, UR7, !UP3 ;  /* 0x0000000704077287 */ /* 0x000fe2000d800000 */
[----:B------:R-:W-:Y:S01]  /*27d0*/  @!UP0 UMOV UR8, UR11 ;  /* 0x0000000b00088c82 */ /* 0x000fe20008000000 */
[----:B------:R-:W-:Y:S02]  /*27e0*/  UIADD3 UR11, UPT, UPT, -UR5, URZ, URZ ;  /* 0x000000ff050b7290 */ /* 0x000fe4000fffe1ff */
[----:B------:R-:W-:-:S02]  /*27f0*/  @!UP0 USHF.R.U32.HI UR8, URZ, UR15, UR8 ;  /* 0x0000000fff088299 */ /* 0x000fc40008011608 */
[----:B------:R-:W-:Y:S02]  /*2800*/  UIADD3 UR9, UPT, UPT, -UR7, URZ, URZ ;  /* 0x000000ff07097290 */ /* 0x000fe4000fffe1ff */
[----:B------:R-:W-:Y:S02]  /*2810*/  @!UP0 USEL UR8, UR5, UR8, !UP3 ;  /* 0x0000000805088287 */ /* 0x000fe4000d800000 */
[----:B------:R-:W-:Y:S02]  /*2820*/  UIMAD UR9, UR39, UR9, UR4 ;  /* 0x00000009270972a4 */ /* 0x000fe4000f8e0204 */
[----:B------:R-:W-:Y:S02]  /*2830*/  @!UP0 UIADD3 UR7, UPT, UPT, UR7, -UR8, URZ ;  /* 0x8000000807078290 */ /* 0x000fe4000fffe0ff */
[----:B------:R-:W-:Y:S02]  /*2840*/  @!UP0 UIMAD UR8, UR9, UR6, UR8 ;  /* 0x00000006090882a4 */ /* 0x000fe4000f8e0208 */
[----:B------:R-:W-:-:S02]  /*2850*/  @!UP0 UIMAD UR4, UR39, UR7, UR5 ;  /* 0x00000007270482a4 */ /* 0x000fc4000f8e0205 */
[----:B------:R-:W-:Y:S02]  /*2860*/  UIMAD UR6, UR20, UR11, UR49 ;  /* 0x0000000b140672a4 */ /* 0x000fe4000f8e0231 */
[----:B------:R-:W-:Y:S01]  /*2870*/  UIMAD UR48, UR4, UR18, UR10 ;  /* 0x00000012043072a4 */ /* 0x000fe2000f8e020a */
[----:B------:R-:W-:Y:S02]  /*2880*/  @!UP0 UMOV UR5, UR8 ;  /* 0x0000000800058c82 */ /* 0x000fe40008000000 */
[----:B------:R-:W-:-:S12]  /*2890*/  UIMAD UR49, UR5, UR20, UR6 ;  /* 0x00000014053172a4 */ /* 0x000fd8000f8e0206 */
.L_x_30:
        /* <DEDUP_REMOVED lines=20> */
.L_x_31:
[----:B------:R-:W-:Y:S02]  /*29e0*/  R2UR UR5, R89 ;  /* 0x00000000590572ca */ /* 0x000fe400000e0000 */
[----:B------:R-:W-:Y:S02]  /*29f0*/  R2UR UR4, R88 ;  /* 0x00000000580472ca */ /* 0x000fe400000e0000 */
[----:B------:R-:W-:Y:S02]  /*2a00*/  PLOP3.LUT P1, PT, PT, PT, PT, 0x80, 0x8 ;  /* 0x000000000008781c */ /* 0x000fe40003f2f070 */
[----:B------:R-:W-:-:S07]  /*2a10*/  LOP3.LUT R2, R2, 0x1, RZ, 0x3c, !PT ;  /* 0x0000000102027812 */ /* 0x000fce00078e3cff */
[----:B------:R-:W-:Y:S02]  /*2a20*/  UIADD3 UR27, UPT, UPT, UR49, UR5, URZ ;  /* 0x00000005311b7290 */ /* 0x000fe4000fffe0ff */
[----:B------:R-:W-:Y:S01]  /*2a30*/  UIADD3 UR23, UPT, UPT, UR48, UR4, URZ ;  /* 0x0000000430177290 */ /* 0x000fe2000fffe0ff */
[----:B------:R-:W-:Y:S11]  /*2a40*/  BRA.U UP1, `(.L_x_32) ;  /* 0xffffffe901a87547 */ /* 0x000ff6000b83ffff */
[----:B------:R-:W-:Y:S01]  /*2a50*/  UIADD3 UR29, UPT, UPT, UR29, 0x40, URZ ;  /* 0x000000401d1d7890 */ /* 0x000fe2000fffe0ff */
[----:B------:R-:W-:-:S03]  /*2a60*/  MOV R3, UR28 ;  /* 0x0000001c00037c02 */ /* 0x000fc60008000f00 */
[----:B------:R-:W-:Y:S01]  /*2a70*/  ULEA UR4, UR36, UR29, 0x3 ;  /* 0x0000001d24047291 */ /* 0x000fe2000f8e18ff */
[----:B------:R-:W-:-:S08]  /*2a80*/  SHF.L.U32 R3, R3, 0x1f, RZ ;  /* 0x0000001f03037819 */ /* 0x000fd000000006ff */
[----:B------:R-:W1:Y:S02]  /*2a90*/  SYNCS.PHASECHK.TRANS64.TRYWAIT P0, [UR4], R3 ;  /* 0x00000003ff0075a7 */ /* 0x000e640008001104 */
[----:B-1----:R-:W-:Y:S05]  /*2aa0*/  @!P0 BRA `(.L_x_33) ;  /* 0x0000005c00548947 */ /* 0x002fea0003800000 */
.L_x_116:
[----:B------:R-:W-:-:S04]  /*2ab0*/  UIADD3 UR4, UPT, UPT, UR36, 0x1, URZ ;  /* 0x0000000124047890 */ /* 0x000fc8000fffe0ff */
[----:B------:R-:W-:-:S04]  /*2ac0*/  UISETP.NE.AND UP0, UPT, UR4, 0x8, UPT ;  /* 0x000000080400788c */ /* 0x000fc8000bf05270 */
[----:B------:R-:W-:Y:S02]  /*2ad0*/  USEL UR5, URZ, 0x1, UP0 ;  /* 0x00000001ff057887 */ /* 0x000fe40008000000 */
[----:B------:R-:W-:Y:S02]  /*2ae0*/  USEL UR4, UR4, URZ, UP0 ;  /* 0x000000ff04047287 */ /* 0x000fe40008000000 */
[----:B------:R-:W-:Y:S02]  /*2af0*/  ULOP3.LUT UR6, UR28, UR5, URZ, 0x3c, !UPT ;  /* 0x000000051c067292 */ /* 0x000fe4000f8e3cff */
[----:B------:R-:W-:-:S04]  /*2b00*/  ULEA UR5, UR4, UR29, 0x3 ;  /* 0x0000001d04057291 */ /* 0x000fc8000f8e18ff */
[----:B-1----:R-:W-:-:S04]  /*2b10*/  MOV R3, UR6 ;  /* 0x0000000600037c02 */ /* 0x002fc80008000f00 */
[----:B------:R-:W-:-:S04]  /*2b20*/  SHF.L.U32 R3, R3, 0x1f, RZ ;  /* 0x0000001f03037819 */ /* 0x000fc800000006ff */
[----:B------:R-:W1:Y:S02]  /*2b30*/  SYNCS.PHASECHK.TRANS64.TRYWAIT P0, [UR5], R3 ;  /* 0x00000003ff0075a7 */ /* 0x000e640008001105 */
[----:B-1----:R-:W-:Y:S05]  /*2b40*/  @!P0 BRA `(.L_x_34) ;  /* 0x0000005c00448947 */ /* 0x002fea0003800000 */
.L_x_118:
        /* <DEDUP_REMOVED lines=10> */
.L_x_120:
        /* <DEDUP_REMOVED lines=10> */
.L_x_122:
        /* <DEDUP_REMOVED lines=10> */
.L_x_124:
        /* <DEDUP_REMOVED lines=10> */
.L_x_126:
        /* <DEDUP_REMOVED lines=10> */
.L_x_128:
[----:B------:R-:W-:-:S04]  /*2e70*/  UIADD3 UR4, UPT, UPT, UR4, 0x1, URZ ;  /* 0x0000000104047890 */ /* 0x000fc8000fffe0ff */
[----:B------:R-:W-:-:S04]  /*2e80*/  UISETP.NE.AND UP0, UPT, UR4, 0x8, UPT ;  /* 0x000000080400788c */ /* 0x000fc8000bf05270 */
[----:B------:R-:W-:Y:S02]  /*2e90*/  USEL UR5, URZ, 0x1, UP0 ;  /* 0x00000001ff057887 */ /* 0x000fe40008000000 */
[----:B------:R-:W-:Y:S02]  /*2ea0*/  USEL UR4, UR4, URZ, UP0 ;  /* 0x000000ff04047287 */ /* 0x000fe40008000000 */
[----:B------:R-:W-:Y:S02]  /*2eb0*/  ULOP3.LUT UR5, UR6, UR5, URZ, 0x3c, !UPT ;  /* 0x0000000506057292 */ /* 0x000fe4000f8e3cff */
[----:B------:R-:W-:-:S04]  /*2ec0*/  ULEA UR4, UR4, UR29, 0x3 ;  /* 0x0000001d04047291 */ /* 0x000fc8000f8e18ff */
[----:B------:R-:W-:Y:S02]  /*2ed0*/  IMAD.U32 R2, RZ, RZ, UR5 ;  /* 0x00000005ff027e24 */ /* 0x000fe4000f8e00ff */
[----:B-1----:R-:W-:-:S03]  /*2ee0*/  MOV R0, UR4 ;  /* 0x0000000400007c02 */ /* 0x002fc60008000f00 */
[----:B------:R-:W-:-:S07]  /*2ef0*/  SHF.L.U32 R3, R2, 0x1f, RZ ;  /* 0x0000001f02037819 */ /* 0x000fce00000006ff */
.L_x_40:
[----:B-1----:R1:W2:Y:S02]  /*2f00*/  SYNCS.PHASECHK.TRANS64.TRYWAIT P0, [R0+URZ], R3 ;  /* 0x00000003000075a7 */ /* 0x0022a400080011ff */
[----:B--2---:R-:W-:Y:S05]  /*2f10*/  @!P0 NANOSLEEP.SYNCS 0x989680 ;  /* 0x009896800000895d */ /* 0x004fea0003900000 */
[----:B------:R-:W2:Y:S02]  /*2f20*/  @!P0 SYNCS.PHASECHK.TRANS64 P0, [R0+URZ], R3 ;  /* 0x00000003000085a7 */ /* 0x000ea400080010ff */
[----:B--2---:R-:W-:Y:S05]  /*2f30*/  @P0 EXIT ;  /* 0x000000000000094d */ /* 0x004fea0003800000 */
[----:B------:R-:W-:Y:S05]  /*2f40*/  BRA `(.L_x_40) ;  /* 0xfffffffc00ec7947 */ /* 0x000fea000383ffff */
.L_x_16:
[----:B------:R-:W2:Y:S02]  /*2f50*/  S2UR UR4, SR_CgaCtaId ;  /* 0x00000000000479c3 */ /* 0x000ea40000008800 */
[----:B--2---:R-:W-:-:S04]  /*2f60*/  UISETP.NE.AND UP0, UPT, UR4, URZ, UPT ;  /* 0x000000ff0400728c */ /* 0x004fc8000bf05270 */
[----:B------:R-:W-:-:S09]  /*2f70*/  UISETP.NE.OR UP0, UPT, UR15, 0x1, UP0 ;  /* 0x000000010f00788c */ /* 0x000fd20008705670 */
[----:B------:R-:W-:Y:S05]  /*2f80*/  BRA.U UP0, `(.L_x_41) ;  /* 0x0000000100b47547 */ /* 0x000fea000b800000 */
[----:B------:R-:W2:Y:S01]  /*2f90*/  S2UR UR5, SR_CgaCtaId ;  /* 0x00000000000579c3 */ /* 0x000ea20000008800 */
[----:B------:R-:W-:Y:S01]  /*2fa0*/  UMOV UR4, 0x400 ;  /* 0x0000040000047882 */ /* 0x000fe20000000000 */
[----:B------:R-:W-:Y:S01]  /*2fb0*/  HFMA2 R3, -RZ, RZ, 0, 5.9604644775390625e-08 ;  /* 0x00000001ff037431 */ /* 0x000fe200000001ff */
[----:B------:R-:W-:Y:S01]  /*2fc0*/  ISETP.NE.AND P0, PT, R0, RZ, PT ;  /* 0x000000ff0000720c */ /* 0x000fe20003f05270 */
[----:B------:R-:W-:Y:S01]  /*2fd0*/  IMAD.MOV.U32 R8, RZ, RZ, RZ ;  /* 0x000000ffff087224 */ /* 0x000fe200078e00ff */
[----:B--2---:R-:W-:-:S04]  /*2fe0*/  ULEA UR4, UR5, UR4, 0x18 ;  /* 0x0000000405047291 */ /* 0x004fc8000f8ec0ff */
[----:B------:R-:W-:Y:S02]  /*2ff0*/  UIADD3 UR5, UPT, UPT, UR4, 0xc8, URZ ;  /* 0x000000c804057890 */ /* 0x000fe4000fffe0ff */
[----:B------:R-:W-:Y:S02]  /*3000*/  UIADD3 UR8, UPT, UPT, UR4, 0xc0, URZ ;  /* 0x000000c004087890 */ /* 0x000fe4000fffe0ff */
[----:B------:R-:W-:-:S12]  /*3010*/  UPRMT UR5, URZ, 0x654, UR5 ;  /* 0x00000654ff057896 */ /* 0x000fd80008000005 */
.L_x_44:
[----:B------:R-:W-:Y:S01]  /*3020*/  SHF.L.U32 R7, R3, 0x1f, RZ ;  /* 0x0000001f03077819 */ /* 0x000fe200000006ff */
[----:B------:R-:W-:Y:S02]  /*3030*/  IMAD.U32 R9, RZ, RZ, UR8 ;  /* 0x00000008ff097e24 */ /* 0x000fe4000f8e00ff */
[----:B------:R-:W-:Y:S01]  /*3040*/  @!P0 IMAD.MOV.U32 R5, RZ, RZ, 0x10 ;  /* 0x00000010ff058424 */ /* 0x000fe200078e00ff */
[----:B------:R-:W2:Y:S02]  /*3050*/  SYNCS.PHASECHK.TRANS64.TRYWAIT P1, [UR4+0xc8], R7 ;  /* 0x0000c807ff0075a7 */ /* 0x000ea40008021104 */
[----:B------:R-:W-:-:S04]  /*3060*/  PRMT R9, R0, 0x654, R9 ;  /* 0x0000065400097816 */ /* 0x000fc80000000009 */
[----:B------:R-:W-:Y:S01]  /*3070*/  SEL R2, R9, R2, !P0 ;  /* 0x0000000209027207 */ /* 0x000fe20004000000 */
[----:B--2---:R-:W-:Y:S06]  /*3080*/  @!P1 BRA `(.L_x_42) ;  /* 0x0000005800849947 */ /* 0x004fec0003800000 */
.L_x_130:
[----:B------:R-:W-:Y:S01]  /*3090*/  UIADD3 UR6, UPT, UPT, UR4, 0x100, URZ ;  /* 0x0000010004067890 */ /* 0x000fe2000fffe0ff */
[----:B------:R3:W-:Y:S01]  /*30a0*/  @!P0 SYNCS.ARRIVE.TRANS64.RED RZ, [R2+URZ], R5 ;  /* 0x0000000502ff89a7 */ /* 0x0007e200080004ff */
[----:B------:R-:W-:Y:S01]  /*30b0*/  UIADD3 UR7, UPT, UPT, UR4, 0xc0, URZ ;  /* 0x000000c004077890 */ /* 0x000fe2000fffe0ff */
[----:B------:R-:W-:-:S08]  /*30c0*/  LOP3.LUT R3, R3, 0x1, RZ, 0x3c, !PT ;  /* 0x0000000103037812 */ /* 0x000fd000078e3cff */
[----:B------:R-:W-:Y:S06]  /*30d0*/  UGETNEXTWORKID.BROADCAST [UR6], [UR7] ;  /* 0x00000000060073ca */ /* 0x000fec0008000100 */
[----:B---3--:R-:W-:-:S04]  /*30e0*/  SHF.L.U32 R5, R8, 0x1f, RZ ;  /* 0x0000001f08057819 */ /* 0x008fc800000006ff */
[----:B------:R-:W3:Y:S02]  /*30f0*/  SYNCS.PHASECHK.TRANS64.TRYWAIT P1, [UR4+0xc0], R5 ;  /* 0x0000c005ff0075a7 */ /* 0x000ee40008021104 */
[----:B---3--:R-:W-:Y:S05]  /*3100*/  @!P1 BRA `(.L_x_43) ;  /* 0x00000058007c9947 */ /* 0x008fea0003800000 */
.L_x_132:
[----:B--2---:R-:W2:Y:S01]  /*3110*/  LDS.128 R4, [UR4+0x100] ;  /* 0x00010004ff047984 */ /* 0x004ea20008000c00 */
[----:B------:R-:W-:Y:S01]  /*3120*/  LOP3.LUT R8, R8, 0x1, RZ, 0x3c, !PT ;  /* 0x0000000108087812 */ /* 0x000fe200078e3cff */
[----:B------:R-:W-:Y:S01]  /*3130*/  @!PT LDS RZ, [RZ] ;  /* 0x00000000fffff984 */ /* 0x000fe20000000800 */
[----:B------:R-:W-:Y:S01]  /*3140*/  @!PT LDS RZ, [RZ] ;  /* 0x00000000fffff984 */ /* 0x000fe20000000800 */
[----:B------:R-:W-:Y:S01]  /*3150*/  @!PT LDS RZ, [RZ] ;  /* 0x00000000fffff984 */ /* 0x000fe20000000800 */
[----:B------:R-:W-:Y:S01]  /*3160*/  @!PT LDS RZ, [RZ] ;  /* 0x00000000fffff984 */ /* 0x000fe20000000800 */
[----:B------:R3:W-:Y:S06]  /*3170*/  MEMBAR.ALL.CTA ;  /* 0x0000000000007992 */ /* 0x0007ec0000008000 */
[----:B---3--:R-:W3:Y:S02]  /*3180*/  FENCE.VIEW.ASYNC.S ;  /* 0x00000000000073c6 */ /* 0x008ee40000000000 */
[----:B---3--:R-:W-:Y:S01]  /*3190*/  SYNCS.ARRIVE.TRANS64.RED.A1T0 RZ, [UR5], RZ ;  /* 0x000000ffffff79a7 */ /* 0x008fe20008100405 */
[----:B--2---:R-:W-:-:S13]  /*31a0*/  LOP3.LUT P1, RZ, R6, 0x1, RZ, 0xc0, !PT ;  /* 0x0000000106ff7812 */ /* 0x004fda000782c0ff */
[----:B------:R-:W-:Y:S05]  /*31b0*/  @P1 BRA `(.L_x_44) ;  /* 0xfffffffc00981947 */ /* 0x000fea000383ffff */
[----:B------:R-:W-:-:S04]  /*31c0*/  SHF.L.U32 R0, R3, 0x1f, RZ ;  /* 0x0000001f03007819 */ /* 0x000fc800000006ff */
[----:B------:R-:W2:Y:S02]  /*31d0*/  SYNCS.PHASECHK.TRANS64 P0, [UR4+0xc8], R0 ;  /* 0x0000c800ff0075a7 */ /* 0x000ea40008001004 */
[----:B-12---:R-:W-:Y:S05]  /*31e0*/  @P0 EXIT ;  /* 0x000000000000094d */ /* 0x006fea0003800000 */
[----:B------:R-:W-:-:S07]  /*31f0*/  MOV R0, UR4 ;  /* 0x0000000400007c02 */ /* 0x000fce0008000f00 */
.L_x_45:
[----:B-1----:R-:W-:-:S04]  /*3200*/  SHF.L.U32 R5, R3, 0x1f, RZ ;  /* 0x0000001f03057819 */ /* 0x002fc800000006ff */
[----:B------:R1:W2:Y:S03]  /*3210*/  SYNCS.PHASECHK.TRANS64.TRYWAIT P0, [R0+URZ+0xc8], R5 ;  /* 0x0000c805000075a7 */ /* 0x0002a600080011ff */
[----:B--2---:R-:W-:Y:S05]  /*3220*/  @!P0 NANOSLEEP.SYNCS 0x989680 ;  /* 0x009896800000895d */ /* 0x004fea0003900000 */
[----:B------:R-:W2:Y:S02]  /*3230*/  @!P0 SYNCS.PHASECHK.TRANS64 P0, [R0+URZ+0xc8], R5 ;  /* 0x0000c805000085a7 */ /* 0x000ea400080010ff */
[----:B--2---:R-:W-:Y:S05]  /*3240*/  @P0 EXIT ;  /* 0x000000000000094d */ /* 0x004fea0003800000 */
[----:B------:R-:W-:Y:S05]  /*3250*/  BRA `(.L_x_45) ;  /* 0xfffffffc00e87947 */ /* 0x000fea000383ffff */
.L_x_41:
[----:B------:R-:W-:-:S09]  /*3260*/  UISETP.NE.AND UP0, UPT, UR15, URZ, UPT ;  /* 0x000000ff0f00728c */ /* 0x000fd2000bf05270 */
[----:B------:R-:W-:Y:S05]  /*3270*/  BRA.U UP0, `(.L_x_46) ;  /* 0x0000000d00807547 */ /* 0x000fea000b800000 */
[----:B------:R-:W2:Y:S01]  /*3280*/  S2UR UR7, SR_CgaCtaId ;  /* 0x00000000000779c3 */ /* 0x000ea20000008800 */
[----:B------:R-:W-:Y:S01]  /*3290*/  UMOV UR4, 0x40 ;  /* 0x0000004000047882 */ /* 0x000fe20000000000 */
[----:B------:R-:W-:Y:S01]  /*32a0*/  NOP ;  /* 0x0000000000007918 */ /* 0x000fe20000000000 */
[----:B------:R-:W-:Y:S01]  /*32b0*/  UMOV UR6, 0x400 ;  /* 0x0000040000067882 */ /* 0x000fe20000000000 */
[----:B--2---:R-:W-:Y:S02]  /*32c0*/  ULEA UR5, UR7, UR4, 0x18 ;  /* 0x0000000407057291 */ /* 0x004fe4000f8ec0ff */
[----:B------:R-:W-:-:S07]  /*32d0*/  ULEA UR6, UR7, UR6, 0x18 ;  /* 0x0000000607067291 */ /* 0x000fce000f8ec0ff */
[----:B------:R-:W2:Y:S02]  /*32e0*/  LDS.U8 R0, [UR5+0x1c] ;  /* 0x00001c05ff007984 */ /* 0x000ea40008000000 */
[----:B--2---:R-:W-:-:S13]  /*32f0*/  ISETP.NE.AND P0, PT, R0, RZ, PT ;  /* 0x000000ff0000720c */ /* 0x004fda0003f05270 */
[----:B------:R-:W-:Y:S05]  /*3300*/  @P0 BRA `(.L_x_47) ;  /* 0x0000000000580947 */ /* 0x000fea0003800000 */
[----:B------:R-:W-:-:S13]  /*3310*/  ELECT P0, URZ, PT ;  /* 0x0000000000ff782f */ /* 0x000fda0003800000 */
[----:B------:R-:W-:Y:S05]  /*3320*/  @!P0 BRA `(.L_x_48) ;  /* 0x0000000000608947 */ /* 0x000fea0003800000 */
[----:B------:R-:W-:Y:S01]  /*3330*/  UMOV UR4, 0x10 ;  /* 0x0000001000047882 */ /* 0x000fe20000000000 */
[----:B------:R-:W-:Y:S01]  /*3340*/  HFMA2 R0, -RZ, RZ, 0, 5.9604644775390625e-08 ;  /* 0x00000001ff007431 */ /* 0x000fe200000001ff */
[----:B------:R-:W-:-:S03]  /*3350*/  MOV R2, 0xffff ;  /* 0x0000ffff00027802 */ /* 0x000fc60000000f00 */
[----:B------:R-:W-:Y:S04]  /*3360*/  DEPBAR.LE SB2, 0x36 ;  /* 0x0000ad800000791a */ /* 0x000fe80000000000 */
[----:B------:R-:W2:Y:S02]  /*3370*/  UTCATOMSWS.FIND_AND_SET.ALIGN UP0, UR4, UR4 ;  /* 0x00000004000475e3 */ /* 0x000ea40008000800 */
[----:B--2---:R-:W-:Y:S01]  /*3380*/  MOV R3, UR4 ;  /* 0x0000000400037c02 */ /* 0x004fe20008000f00 */
[----:B------:R-:W-:Y:S06]  /*3390*/  BRA.U UP0, `(.L_x_49) ;  /* 0x0000000100187547 */ /* 0x000fec000b800000 */
.L_x_50:
[----:B------:R-:W-:Y:S05]  /*33a0*/  NANOSLEEP 0x64 ;  /* 0x000000640000795d */ /* 0x000fea0003800000 */
[----:B------:R-:W-:-:S05]  /*33b0*/  UMOV UR4, 0x10 ;  /* 0x0000001000047882 */ /* 0x000fca0000000000 */
[----:B------:R-:W-:Y:S04]  /*33c0*/  DEPBAR.LE SB2, 0x36 ;  /* 0x0000ad800000791a */ /* 0x000fe80000000000 */
[----:B------:R-:W2:Y:S02]  /*33d0*/  UTCATOMSWS.FIND_AND_SET.ALIGN UP0, UR4, UR4 ;  /* 0x00000004000475e3 */ /* 0x000ea40008000800 */
[----:B--2---:R-:W-:Y:S01]  /*33e0*/  MOV R3, UR4 ;  /* 0x0000000400037c02 */ /* 0x004fe20008000f00 */
[----:B------:R-:W-:Y:S05]  /*33f0*/  BRA.U !UP0, `(.L_x_50) ;  /* 0xfffffffd08e87547 */ /* 0x000fea000b83ffff */
.L_x_49:
[-C--:B------:R-:W-:Y:S02]  /*3400*/  SHF.L.U32 R2, R2, R3.reuse, RZ ;  /* 0x0000000302027219 */ /* 0x080fe400000006ff */
[----:B------:R-:W-:Y:S01]  /*3410*/  SHF.L.U32 R0, R0, R3, RZ ;  /* 0x0000000300007219 */ /* 0x000fe200000006ff */
[----:B------:R-:W-:Y:S02]  /*3420*/  IMAD.SHL.U32 R3, R3, 0x20, RZ ;  /* 0x0000002003037824 */ /* 0x000fe400078e00ff */
[----:B------:R2:W-:Y:S04]  /*3430*/  ATOMS.OR RZ, [UR5+0x14], R2 ;  /* 0x00001402ffff798c */ /* 0x0005e8000b000005 */
[----:B------:R2:W-:Y:S04]  /*3440*/  ATOMS.OR RZ, [UR5+0x18], R0 ;  /* 0x00001800ffff798c */ /* 0x0005e8000b000005 */
[----:B------:R2:W-:Y:S01]  /*3450*/  STS [UR6+0x110], R3 ;  /* 0x00011003ff007988 */ /* 0x0005e20008000806 */
[----:B------:R-:W-:Y:S05]  /*3460*/  BRA `(.L_x_48) ;  /* 0x0000000000107947 */ /* 0x000fea0003800000 */
.L_x_47:
[----:B------:R-:W-:Y:S02]  /*3470*/  MOV R0, 0xffffffff ;  /* 0xffffffff00007802 */ /* 0x000fe40000000f00 */
[----:B------:R-:W-:-:S03]  /*3480*/  MOV R2, 0x34b0 ;  /* 0x000034b000027802 */ /* 0x000fc60000000f00 */
[----:B------:R2:W-:Y:S04]  /*3490*/  STS [UR6+0x110], R0 ;  /* 0x00011000ff007988 */ /* 0x0005e80008000806 */
[----:B-12--5:R-:W-:Y:S05]  /*34a0*/  CALL.REL.NOINC `($__internal_1_$__cuda_sm10x_tcgen05_guardrail_trap_phase_invalid_during_alloc) ;  /* 0x0000005c00107944 */ /* 0x026fea0003c00000 */
.L_x_48:
[----:B------:R-:W-:Y:S05]  /*34b0*/  WARPSYNC.ALL ;  /* 0x0000000000007948 */ /* 0x000fea0003800000 */
[----:B------:R-:W3:Y:S01]  /*34c0*/  S2UR UR4, SR_CgaCtaId ;  /* 0x00000000000479c3 */ /* 0x000ee20000008800 */
[----:B------:R-:W-:Y:S01]  /*34d0*/  UMOV UR21, 0x400 ;  /* 0x0000040000157882 */ /* 0x000fe20000000000 */
[----:B------:R-:W-:-:S06]  /*34e0*/  NOP ;  /* 0x0000000000007918 */ /* 0x000fcc0000000000 */
[----:B------:R-:W-:Y:S06]  /*34f0*/  BAR.ARV 0x6, 0xa0 ;  /* 0x0182800000007b1d */ /* 0x000fec0000002000 */
[----:B------:R-:W4:Y:S01]  /*3500*/  LDCU UR5, c[0x0][0x390] ;  /* 0x00007200ff0577ac */ /* 0x000f220008000800 */
[----:B------:R-:W-:Y:S01]  /*3510*/  IMAD.MOV.U32 R10, RZ, RZ, 0x1 ;  /* 0x00000001ff0a7424 */ /* 0x000fe200078e00ff */
[----:B------:R-:W-:Y:S01]  /*3520*/  CS2R R8, SRZ ;  /* 0x0000000000087805 */ /* 0x000fe2000001ff00 */
[----:B------:R-:W-:Y:S01]  /*3530*/  UMOV UR24, URZ ;  /* 0x000000ff00187c82 */ /* 0x000fe20008000000 */
[----:B------:R-:W-:Y:S01]  /*3540*/  UMOV UR18, URZ ;  /* 0x000000ff00127c82 */ /* 0x000fe20008000000 */
[----:B------:R-:W-:Y:S01]  /*3550*/  UMOV UR32, 0x0 ;  /* 0x0000000000207882 */ /* 0x000fe20000000000 */
[----:B------:R-:W-:Y:S01]  /*3560*/  UMOV UR33, 0x8118010 ;  /* 0x0811801000217882 */ /* 0x000fe20000000000 */
[----:B------:R-:W-:Y:S01]  /*3570*/  UMOV UR30, 0x0 ;  /* 0x00000000001e7882 */ /* 0x000fe20000000000 */
[----:B------:R-:W-:Y:S01]  /*3580*/  UMOV UR31, 0x8118010 ;  /* 0x08118010001f7882 */ /* 0x000fe20000000000 */
[----:B---3--:R-:W-:Y:S01]  /*3590*/  ULEA UR21, UR4, UR21, 0x18 ;  /* 0x0000001504157291 */ /* 0x008fe2000f8ec0ff */
[----:B------:R-:W3:Y:S03]  /*35a0*/  LDCU UR4, c[0x0][0x390] ;  /* 0x00007200ff0477ac */ /* 0x000ee60008000800 */
[----:B------:R-:W-:-:S02]  /*35b0*/  UIADD3 UR22, UPT, UPT, UR21, 0x6400, URZ ;  /* 0x0000640015167890 */ /* 0x000fc4000fffe0ff */
[----:B------:R-:W-:-:S03]  /*35c0*/  UIADD3 UR23, UPT, UPT, UR21, 0x26400, URZ ;  /* 0x0002640015177890 */ /* 0x000fc6000fffe0ff */
[----:B------:R-:W2:Y:S01]  /*35d0*/  LDS R11, [UR21+0x110] ;  /* 0x00011015ff0b7984 */ /* 0x000ea20008000800 */
[----:B------:R-:W-:Y:S02]  /*35e0*/  USHF.R.U32.HI UR22, URZ, 0x4, UR22 ;  /* 0x00000004ff167899 */ /* 0x000fe40008011616 */
[----:B------:R-:W-:Y:S02]  /*35f0*/  UIADD3 UR35, UPT, UPT, UR21, 0xc8, URZ ;  /* 0x000000c815237890 */ /* 0x000fe4000fffe0ff */
[----:B------:R-:W-:Y:S02]  /*3600*/  USHF.R.U32.HI UR23, URZ, 0x4, UR23 ;  /* 0x00000004ff177899 */ /* 0x000fe40008011617 */
[----:B------:R-:W-:Y:S02]  /*3610*/  ULOP3.LUT UR22, UR22, 0x3fff, URZ, 0xc0, !UPT ;  /* 0x00003fff16167892 */ /* 0x000fe4000f8ec0ff */
[----:B------:R-:W-:Y:S02]  /*3620*/  UPRMT UR35, URZ, 0x654, UR35 ;  /* 0x00000654ff237896 */ /* 0x000fe40008000023 */
[----:B---3--:R-:W-:-:S02]  /*3630*/  UIADD3 UR4, UPT, UPT, UR4, 0x3f, URZ ;  /* 0x0000003f04047890 */ /* 0x008fc4000fffe0ff */
[----:B------:R-:W-:Y:S02]  /*3640*/  ULOP3.LUT UR23, UR23, 0x3fff, URZ, 0xc0, !UPT ;  /* 0x00003fff17177892 */ /* 0x000fe4000f8ec0ff */
[----:B------:R-:W-:Y:S02]  /*3650*/  USHF.R.S32.HI UR34, URZ, 0x1f, UR4 ;  /* 0x0000001fff227899 */ /* 0x000fe40008011404 */
[----:B------:R-:W-:Y:S02]  /*3660*/  ULOP3.LUT UR22, UR22, 0x2000000, URZ, 0xfc, !UPT ;  /* 0x0200000016167892 */ /* 0x000fe4000f8efcff */
[----:B------:R-:W-:Y:S02]  /*3670*/  ULEA.HI UR34, UR34, UR4, URZ, 0x6 ;  /* 0x0000000422227291 */ /* 0x000fe4000f8f30ff */
[----:B----4-:R-:W-:Y:S02]  /*3680*/  UISETP.GE.AND UP4, UPT, UR5, 0x1, UPT ;  /* 0x000000010500788c */ /* 0x010fe4000bf86270 */
[----:B------:R-:W-:Y:S01]  /*3690*/  USHF.R.S32.HI UR34, URZ, 0x6, UR34 ;  /* 0x00000006ff227899 */ /* 0x000fe20008011422 */
[----:B------:R-:W-:Y:S01]  /*36a0*/  UMOV UR28, 0x0 ;  /* 0x00000000001c7882 */ /* 0x000fe20000000000 */
[----:B------:R-:W-:-:S02]  /*36b0*/  UMOV UR29, 0x8118010 ;  /* 0x08118010001d7882 */ /* 0x000fc40000000000 */
[----:B------:R-:W-:Y:S01]  /*36c0*/  UISETP.LT.AND UP0, UPT, UR34, 0x1, UPT ;  /* 0x000000012200788c */ /* 0x000fe2000bf01270 */
[----:B------:R-:W-:Y:S01]  /*36d0*/  UMOV UR26, 0x0 ;  /* 0x00000000001a7882 */ /* 0x000fe20000000000 */
[----:B------:R-:W-:Y:S02]  /*36e0*/  UMOV UR27, 0x8118010 ;  /* 0x08118010001b7882 */ /* 0x000fe40000000000 */
[----:B------:R-:W-:-:S04]  /*36f0*/  USEL UR36, UR34, 0x1, !UP0 ;  /* 0x0000000122247887 */ /* 0x000fc8000c000000 */
[----:B------:R-:W-:Y:S01]  /*3700*/  UIADD3 UR36, UPT, UPT, -UR36, URZ, URZ ;  /* 0x000000ff24247290 */ /* 0x000fe2000fffe1ff */
[C---:B--2---:R-:W-:Y:S01]  /*3710*/  VIADD R3, R11.reuse, 0x40 ;  /* 0x000000400b037836 */ /* 0x044fe20000000000 */
[----:B------:R-:W-:-:S04]  /*3720*/  LOP3.LUT R2, R11, 0xffff, RZ, 0xc0, !PT ;  /* 0x0000ffff0b027812 */ /* 0x000fc800078ec0ff */
[----:B------:R-:W-:-:S05]  /*3730*/  LOP3.LUT R3, R3, 0xffff, RZ, 0xc0, !PT ;  /* 0x0000ffff03037812 */ /* 0x000fca00078ec0ff */
[----:B------:R2:W-:Y:S02]  /*3740*/  STL.64 [R1], R2 ;  /* 0x0000000201007387 */ /* 0x0005e40000100a00 */
.L_x_57:
[----:B--2---:R-:W-:-:S04]  /*3750*/  SHF.L.U32 R3, R9, 0x1f, RZ ;  /* 0x0000001f09037819 */ /* 0x004fc800000006ff */
[----:B------:R-:W2:Y:S02]  /*3760*/  SYNCS.PHASECHK.TRANS64.TRYWAIT P0, [UR21+0xc0], R3 ;  /* 0x0000c003ff0075a7 */ /* 0x000ea40008001115 */
[----:B--23--:R-:W-:Y:S05]  /*3770*/  @!P0 BRA `(.L_x_51) ;  /* 0x0000005000f88947 */ /* 0x00cfea0003800000 */
.L_x_134:
[----:B------:R-:W3:Y:S01]  /*3780*/  LDS.128 R4, [UR21+0x100] ;  /* 0x00010015ff047984 */ /* 0x000ee20008000c00 */
[----:B------:R-:W-:Y:S01]  /*3790*/  ULEA UR25, UR24, UR21, 0x3 ;  /* 0x0000001518197291 */ /* 0x000fe2000f8e18ff */
[----:B--2---:R-:W-:Y:S01]  /*37a0*/  SHF.L.U32 R3, R10, 0x1f, RZ ;  /* 0x0000001f0a037819 */ /* 0x004fe200000006ff */
[----:B------:R-:W-:Y:S01]  /*37b0*/  @!PT LDS RZ, [RZ] ;  /* 0x00000000fffff984 */ /* 0x000fe20000000800 */
[----:B------:R-:W-:Y:S01]  /*37c0*/  @!PT LDS RZ, [RZ] ;  /* 0x00000000fffff984 */ /* 0x000fe20000000800 */
[----:B------:R-:W-:Y:S01]  /*37d0*/  @!PT LDS RZ, [RZ] ;  /* 0x00000000fffff984 */ /* 0x000fe20000000800 */
[----:B------:R-:W-:Y:S01]  /*37e0*/  @!PT LDS RZ, [RZ] ;  /* 0x00000000fffff984 */ /* 0x000fe20000000800 */
[----:B------:R2:W-:Y:S06]  /*37f0*/  MEMBAR.ALL.CTA ;  /* 0x0000000000007992 */ /* 0x0005ec0000008000 */
[----:B--2---:R-:W2:Y:S02]  /*3800*/  FENCE.VIEW.ASYNC.S ;  /* 0x00000000000073c6 */ /* 0x004ea40000000000 */
[----:B--2---:R-:W-:Y:S01]  /*3810*/  SYNCS.ARRIVE.TRANS64.RED.A1T0 RZ, [UR35], RZ ;  /* 0x000000ffffff79a7 */ /* 0x004fe20008100423 */
[----:B------:R-:W2:Y:S02]  /*3820*/  SYNCS.PHASECHK.TRANS64.TRYWAIT P0, [UR25+0xe0], R3 ;  /* 0x0000e003ff0075a7 */ /* 0x000ea40008001119 */
[----:B--23--:R-:W-:Y:S05]  /*3830*/  @!P0 BRA `(.L_x_52) ;  /* 0x0000005000e08947 */ /* 0x00cfea0003800000 */
.L_x_136:
[----:B------:R-:W-:Y:S05]  /*3840*/  BRA.U !UP4, `(.L_x_53) ;  /* 0x000000010cf87547 */ /* 0x000fea000b800000 */
[----:B--2---:R-:W-:Y:S01]  /*3850*/  IMAD.U32 R0, RZ, RZ, UR24 ;  /* 0x00000018ff007e24 */ /* 0x004fe2000f8e00ff */
[----:B------:R-:W-:-:S04]  /*3860*/  ULEA UR4, UR18, UR21, 0x3 ;  /* 0x0000001512047291 */ /* 0x000fc8000f8e18ff */
[----:B------:R-:W-:Y:S02]  /*3870*/  LEA R2, R0, R1, 0x2 ;  /* 0x0000000100027211 */ /* 0x000fe400078e10ff */
[----:B------:R-:W-:-:S04]  /*3880*/  SHF.L.U32 R0, R8, 0x1f, RZ ;  /* 0x0000001f08007819 */ /* 0x000fc800000006ff */
[----:B------:R-:W5:Y:S01]  /*3890*/  LDL R2, [R2] ;  /* 0x0000000002027983 */ /* 0x000f620000100800 */
[----:B------:R2:W3:Y:S01]  /*38a0*/  SYNCS.PHASECHK.TRANS64.TRYWAIT P2, [UR4], R0 ;  /* 0x00000000ff0075a7 */ /* 0x0004e20008041104 */
[----:B------:R-:W-:Y:S01]  /*38b0*/  UPLOP3.LUT UP2, UPT, UPT, UPT, UPT, 0x40, 0x4 ;  /* 0x000000000004789c */ /* 0x000fe20003f4e870 */
[----:B------:R-:W-:Y:S01]  /*38c0*/  UMOV UR20, UR36 ;  /* 0x0000002400147c82 */ /* 0x000fe20008000000 */
[----:B------:R-:W-:Y:S01]  /*38d0*/  UMOV UR19, UR34 ;  /* 0x0000002200137c82 */ /* 0x000fe20008000000 */
[----:B------:R-:W-:-:S08]  /*38e0*/  UMOV UR5, UR18 ;  /* 0x0000001200057c82 */ /* 0x000fd00008000000 */
.L_x_56:
[----:B------:R-:W-:Y:S02]  /*38f0*/  UIADD3 UR20, UPT, UPT, UR20, 0x1, URZ ;  /* 0x0000000114147890 */ /* 0x000fe4000fffe0ff */
[----:B------:R-:W-:Y:S02]  /*3900*/  ULEA UR17, UR5, UR21, 0x3 ;  /* 0x0000001505117291 */ /* 0x000fe4000f8e18ff */
[----:B------:R-:W-:Y:S01]  /*3910*/  UISETP.NE.AND UP3, UPT, UR20, URZ, UPT ;  /* 0x000000ff1400728c */ /* 0x000fe2000bf65270 */
[----:B--234-:R-:W-:Y:S10]  /*3920*/  @P2 BRA `(.L_x_54) ;  /* 0x00000000000c2947 */ /* 0x01cff40003800000 */
[----:B------:R-:W-:Y:S04]  /*3930*/  SHF.L.U32 R3, R8, 0x1f, RZ ;  /* 0x0000001f08037819 */ /* 0x000fe800000006ff */
[----:B------:R-:W3:Y:S02]  /*3940*/  SYNCS.PHASECHK.TRANS64.TRYWAIT P0, [UR17], R3 ;  /* 0x00000003ff0075a7 */ /* 0x000ee40008001111 */
[----:B---3--:R-:W-:Y:S05]  /*3950*/  @!P0 BRA `(.L_x_55) ;  /* 0x0000005000b08947 */ /* 0x008fea0003800000 */
.L_x_54:
[----:B------:R-:W-:Y:S01]  /*3960*/  UISETP.NE.AND UP0, UPT, UR19, 0x1, UPT ;  /* 0x000000011300788c */ /* 0x000fe2000bf05270 */
[----:B------:R-:W-:Y:S01]  /*3970*/  PLOP3.LUT P2, PT, PT, PT, PT, 0x80, 0x8 ;  /* 0x000000000008781c */ /* 0x000fe20003f4f070 */
[----:B------:R-:W-:Y:S01]  /*3980*/  UIADD3 UR4, UPT, UPT, UR5, 0x1, URZ ;  /* 0x0000000105047890 */ /* 0x000fe2000fffe0ff */
[----:B------:R-:W-:Y:S11]  /*3990*/  ELECT P1, URZ, PT ;  /* 0x0000000000ff782f */ /* 0x000ff60003820000 */
[----:B------:R-:W-:Y:S02]  /*39a0*/  @!UPT UIADD3 URZ, UPT, UPT, URZ, URZ, URZ ;  /* 0x000000fffffff290 */ /* 0x000fe4000fffe0ff */
[----:B-----5:R-:W-:Y:S01]  /*39b0*/  @P1 R2UR.BROADCAST UR8, R2 ;  /* 0x00000000020812ca */ /* 0x020fe200008e0000 */
[----:B------:R-:W-:Y:S01]  /*39c0*/  UISETP.NE.AND UP1, UPT, UR4, 0x8, UPT ;  /* 0x000000080400788c */ /* 0x000fe2000bf25270 */
[----:B------:R-:W-:Y:S01]  /*39d0*/  PLOP3.LUT P0, PT, PT, PT, UP0, 0x80, 0x8 ;  /* 0x000000000008781c */ /* 0x000fe20003f0f008 */
[----:B------:R-:W-:Y:S02]  /*39e0*/  ULEA UR10, UR5, UR23, 0x9 ;  /* 0x00000017050a7291 */ /* 0x000fe4000f8e48ff */
[----:B------:R-:W-:Y:S02]  /*39f0*/  USEL UR6, URZ, 0x1, UP1 ;  /* 0x00000001ff067887 */ /* 0x000fe40008800000 */
[----:B------:R-:W-:Y:S02]  /*3a00*/  USEL UR18, UR4, URZ, UP1 ;  /* 0x000000ff04127287 */ /* 0x000fe40008800000 */
[----:B------:R-:W-:Y:S02]  /*3a10*/  ULEA UR14, UR5, UR22, 0xa ;  /* 0x00000016050e7291 */ /* 0x000fe4000f8e50ff */
[----:B------:R-:W-:Y:S01]  /*3a20*/  @UP0 ULEA UR4, UR18, UR21, 0x3 ;  /* 0x0000001512040291 */ /* 0x000fe2000f8e18ff */
[----:B------:R-:W-:Y:S01]  /*3a30*/  LOP3.LUT R8, R8, UR6, RZ, 0x3c, !PT ;  /* 0x0000000608087c12 */ /* 0x000fe2000f8e3cff */
[----:B------:R-:W-:Y:S02]  /*3a40*/  UIADD3 UR6, UPT, UPT, UR10, 0x80, URZ ;  /* 0x000000800a067890 */ /* 0x000fe4000fffe0ff */
[----:B------:R-:W-:Y:S01]  /*3a50*/  UIADD3 UR12, UPT, UPT, UR10, 0x100, URZ ;  /* 0x000001000a0c7890 */ /* 0x000fe2000fffe0ff */
[----:B--2---:R-:W-:Y:S01]  /*3a60*/  @P0 SHF.L.U32 R0, R8, 0x1f, RZ ;  /* 0x0000001f08000819 */ /* 0x004fe200000006ff */
[----:B------:R-:W-:Y:S01]  /*3a70*/  UIADD3 UR19, UPT, UPT, UR19, -0x1, URZ ;  /* 0xffffffff13137890 */ /* 0x000fe2000fffe0ff */
[----:B------:R-:W-:Y:S02]  /*3a80*/  UMOV UR11, 0x40004040 ;  /* 0x40004040000b7882 */ /* 0x000fe40000000000 */
[----:B------:R4:W2:Y:S01]  /*3a90*/  @P0 SYNCS.PHASECHK.TRANS64.TRYWAIT P2, [UR4], R0 ;  /* 0x00000000ff0005a7 */ /* 0x0008a20008041104 */
[----:B------:R-:W-:Y:S11]  /*3aa0*/  ELECT P0, URZ, PT ;  /* 0x0000000000ff782f */ /* 0x000ff60003800000 */
[----:B------:R-:W-:Y:S02]  /*3ab0*/  @!UPT UIADD3 URZ, UPT, UPT, URZ, URZ, URZ ;  /* 0x000000fffffff290 */ /* 0x000fe4000fffe0ff */
[C---:B------:R-:W-:Y:S01]  /*3ac0*/  @P0 R2UR.BROADCAST UR16, R2.reuse ;  /* 0x00000000021002ca */ /* 0x040fe200008e0000 */
[----:B------:R-:W-:Y:S01]  /*3ad0*/  UIADD3 UR4, UPT, UPT, UR14, 0x80, URZ ;  /* 0x000000800e047890 */ /* 0x000fe2000fffe0ff */
[----:B------:R-:W-:Y:S01]  /*3ae0*/  ELECT P0, URZ, PT ;  /* 0x0000000000ff782f */ /* 0x000fe20003800000 */
[----:B------:R-:W-:Y:S01]  /*3af0*/  UMOV UR15, 0x40004040 ;  /* 0x40004040000f7882 */ /* 0x000fe20000000000 */
[----:B------:R-:W-:Y:S01]  /*3b00*/  UMOV UR7, 0x40004040 ;  /* 0x4000404000077882 */ /* 0x000fe20000000000 */
[----:B------:R3:W-:Y:S01]  /*3b10*/  UTCHMMA gdesc[UR14], gdesc[UR10], tmem[UR8], tmem[UR32], idesc[UR33], UP2 ;  /* 0x00ff200a0e0075ea */ /* 0x0007e20009000008 */
[----:B------:R-:W-:Y:S01]  /*3b20*/  UPLOP3.LUT UP2, UPT, UPT, UPT, UPT, 0x80, 0x8 ;  /* 0x000000000008789c */ /* 0x000fe20003f4f070 */
[----:B------:R-:W-:Y:S01]  /*3b30*/  UMOV UR5, 0x40004040 ;  /* 0x4000404000057882 */ /* 0x000fe20000000000 */
[----:B------:R-:W-:Y:S01]  /*3b40*/  UMOV UR13, 0x40004040 ;  /* 0x40004040000d7882 */ /* 0x000fe20000000000 */
[----:B------:R-:W-:Y:S04]  /*3b50*/  UMOV UR9, 0x40004040 ;  /* 0x4000404000097882 */ /* 0x000fe80000000000 */
[----:B------:R1:W-:Y:S01]  /*3b60*/  UTCHMMA gdesc[UR4], gdesc[UR6], tmem[UR16], tmem[UR30], idesc[UR31], UPT ;  /* 0x00ff1e06040075ea */ /* 0x0003e2000b800010 */
[----:B---3--:R-:W-:Y:S01]  /*3b70*/  UIADD3 UR8, UPT, UPT, UR14, 0x100, URZ ;  /* 0x000001000e087890 */ /* 0x008fe2000fffe0ff */
[C---:B------:R-:W-:Y:S02]  /*3b80*/  @P0 R2UR.BROADCAST UR15, R2.reuse ;  /* 0x00000000020f02ca */ /* 0x040fe400008e0000 */
[----:B------:R-:W-:Y:S01]  /*3b90*/  ELECT P0, URZ, PT ;  /* 0x0000000000ff782f */ /* 0x000fe20003800000 */
[----:B------:R-:W-:Y:S02]  /*3ba0*/  UIADD3 UR10, UPT, UPT, UR10, 0x180, URZ ;  /* 0x000001800a0a7890 */ /* 0x000fe4000fffe0ff */
[----:B-1----:R-:W-:Y:S10]  /*3bb0*/  UIADD3 UR6, UPT, UPT, UR14, 0x180, URZ ;  /* 0x000001800e067890 */ /* 0x002ff4000fffe0ff */
[----:B------:R-:W-:Y:S01]  /*3bc0*/  @P0 R2UR.BROADCAST UR14, R2 ;  /* 0x00000000020e02ca */ /* 0x000fe200008e0000 */
[----:B------:R-:W-:Y:S01]  /*3bd0*/  UIADD3 UR4, UPT, UPT, UR17, 0x40, URZ ;  /* 0x0000004011047890 */ /* 0x000fe2000fffe0ff */
[----:B------:R-:W-:Y:S01]  /*3be0*/  UMOV UR5, UR18 ;  /* 0x0000001200057c82 */ /* 0x000fe20008000000 */
[----:B------:R4:W-:Y:S10]  /*3bf0*/  UTCHMMA gdesc[UR8], gdesc[UR12], tmem[UR15], tmem[UR28], idesc[UR29], UPT ;  /* 0x00ff1c0c080075ea */ /* 0x0009f4000b80000f */
[----:B------:R4:W-:Y:S01]  /*3c00*/  UTCHMMA gdesc[UR6], gdesc[UR10], tmem[UR14], tmem[UR26], idesc[UR27], UPT ;  /* 0x00ff1a0a060075ea */ /* 0x0009e2000b80000e */
[----:B------:R4:W-:Y:S01]  /*3c10*/  UTCBAR [UR4], URZ ;  /* 0x000000ff040073e9 */ /* 0x0009e200080000ff */
[----:B------:R-:W-:Y:S05]  /*3c20*/  BRA.U UP3, `(.L_x_56) ;  /* 0xfffffffd03307547 */ /* 0x000fea000b83ffff */
.L_x_53:
[----:B----4-:R-:W-:Y:S01]  /*3c30*/  UIADD3 UR4, UPT, UPT, UR24, 0x1, URZ ;  /* 0x0000000118047890 */ /* 0x010fe2000fffe0ff */
[----:B------:R-:W-:Y:S01]  /*3c40*/  LOP3.LUT P0, RZ, R6, 0x1, RZ, 0xc0, !PT ;  /* 0x0000000106ff7812 */ /* 0x000fe2000780c0ff */
[----:B------:R-:W-:Y:S01]  /*3c50*/  UIADD3 UR5, UPT, UPT, UR25, 0xd0, URZ ;  /* 0x000000d019057890 */ /* 0x000fe2000fffe0ff */
[----:B------:R-:W-:Y:S01]  /*3c60*/  LOP3.LUT R9, R9, 0x1, RZ, 0x3c, !PT ;  /* 0x0000000109097812 */ /* 0x000fe200078e3cff */
[----:B------:R-:W-:-:S04]  /*3c70*/  UISETP.NE.AND UP0, UPT, UR4, 0x2, UPT ;  /* 0x000000020400788c */ /* 0x000fc8000bf05270 */
[----:B------:R-:W-:Y:S02]  /*3c80*/  USEL UR6, URZ, 0x1, UP0 ;  /* 0x00000001ff067887 */ /* 0x000fe40008000000 */
[----:B------:R-:W-:Y:S01]  /*3c90*/  USEL UR24, UR4, URZ, UP0 ;  /* 0x000000ff04187287 */ /* 0x000fe20008000000 */
[----:B------:R3:W-:Y:S03]  /*3ca0*/  UTCBAR [UR5], URZ ;  /* 0x000000ff050073e9 */ /* 0x0007e600080000ff */
[----:B------:R-:W-:Y:S01]  /*3cb0*/  LOP3.LUT R10, R10, UR6, RZ, 0x3c, !PT ;  /* 0x000000060a0a7c12 */ /* 0x000fe2000f8e3cff */
[----:B------:R-:W-:Y:S07]  /*3cc0*/  @P0 BRA `(.L_x_57) ;  /* 0xfffffff800a00947 */ /* 0x000fee000383ffff */
[----:B------:R-:W4:Y:S01]  /*3cd0*/  S2UR UR6, SR_CgaCtaId ;  /* 0x00000000000679c3 */ /* 0x000f220000008800 */
[----:B------:R-:W-:Y:S01]  /*3ce0*/  ELECT P0, URZ, PT ;  /* 0x0000000000ff782f */ /* 0x000fe20003800000 */
[----:B--2---:R-:W-:Y:S01]  /*3cf0*/  IMAD.MOV.U32 R0, RZ, RZ, 0x1 ;  /* 0x00000001ff007424 */ /* 0x004fe200078e00ff */
[----:B------:R-:W-:Y:S01]  /*3d00*/  UIADD3 UR21, UPT, UPT, UR21, 0xe0, URZ ;  /* 0x000000e015157890 */ /* 0x000fe2000fffe0ff */
[----:B------:R-:W-:Y:S01]  /*3d10*/  SHF.L.U32 R3, R10, 0x1f, RZ ;  /* 0x0000001f0a037819 */ /* 0x000fe200000006ff */
[----:B------:R-:W-:-:S03]  /*3d20*/  UMOV UR4, 0x40 ;  /* 0x0000004000047882 */ /* 0x000fc60000000000 */
[----:B------:R-:W-:Y:S01]  /*3d30*/  UVIRTCOUNT.DEALLOC.SMPOOL 0x80 ;  /* 0x000000800000784c */ /* 0x000fe20000000000 */
[----:B----4-:R-:W-:Y:S02]  /*3d40*/  ULEA UR6, UR6, UR4, 0x18 ;  /* 0x0000000406067291 */ /* 0x010fe4000f8ec0ff */
[----:B------:R-:W-:-:S07]  /*3d50*/  ULEA UR4, UR24, UR21, 0x3 ;  /* 0x0000001518047291 */ /* 0x000fce000f8e18ff */
[----:B------:R2:W-:Y:S02]  /*3d60*/  @P0 STS.U8 [UR6+0x1c], R0 ;  /* 0x00001c00ff000988 */ /* 0x0005e40008000006 */
[----:B------:R-:W4:Y:S02]  /*3d70*/  SYNCS.PHASECHK.TRANS64.TRYWAIT P0, [UR4], R3 ;  /* 0x00000003ff0075a7 */ /* 0x000f240008001104 */
[----:B--2-4-:R-:W-:Y:S05]  /*3d80*/  @!P0 BRA `(.L_x_58) ;  /* 0x0000004c00bc8947 */ /* 0x014fea0003800000 */
.L_x_139:
[----:B------:R-:W-:-:S04]  /*3d90*/  UIADD3 UR4, UPT, UPT, UR24, 0x1, URZ ;  /* 0x0000000118047890 */ /* 0x000fc8000fffe0ff */
[----:B------:R-:W-:-:S04]  /*3da0*/  UISETP.NE.AND UP0, UPT, UR4, 0x2, UPT ;  /* 0x000000020400788c */ /* 0x000fc8000bf05270 */
[----:B---3--:R-:W-:Y:S02]  /*3db0*/  USEL UR5, URZ, 0x1, UP0 ;  /* 0x00000001ff057887 */ /* 0x008fe40008000000 */
[----:B------:R-:W-:-:S04]  /*3dc0*/  USEL UR4, UR4, URZ, UP0 ;  /* 0x000000ff04047287 */ /* 0x000fc80008000000 */
[----:B------:R-:W-:Y:S01]  /*3dd0*/  ULEA UR4, UR4, UR21, 0x3 ;  /* 0x0000001504047291 */ /* 0x000fe2000f8e18ff */
[----:B--2---:R-:W-:-:S04]  /*3de0*/  LOP3.LUT R3, R10, UR5, RZ, 0x3c, !PT ;  /* 0x000000050a037c12 */ /* 0x004fc8000f8e3cff */
[----:B------:R-:W-:-:S04]  /*3df0*/  SHF.L.U32 R3, R3, 0x1f, RZ ;  /* 0x0000001f03037819 */ /* 0x000fc800000006ff */
[----:B------:R-:W2:Y:S02]  /*3e00*/  SYNCS.PHASECHK.TRANS64.TRYWAIT P0, [UR4], R3 ;  /* 0x00000003ff0075a7 */ /* 0x000ea40008001104 */
[----:B--2---:R-:W-:Y:S05]  /*3e10*/  @!P0 BRA `(.L_x_59) ;  /* 0x0000004c00b08947 */ /* 0x004fea0003800000 */
.L_x_141:
[----:B------:R-:W-:Y:S01]  /*3e20*/  NOP ;  /* 0x0000000000007918 */ /* 0x000fe20000000000 */
[----:B--2---:R-:W2:Y:S01]  /*3e30*/  LDS R0, [UR6+0x14] ;  /* 0x00001406ff007984 */ /* 0x004ea20008000800 */
[----:B------:R-:W-:Y:S01]  /*3e40*/  LOP3.LUT R2, R11, 0xffff, RZ, 0xc0, !PT ;  /* 0x0000ffff0b027812 */ /* 0x000fe200078ec0ff */
[----:B------:R-:W-:Y:S02]  /*3e50*/  IMAD.MOV.U32 R3, RZ, RZ, 0xffff ;  /* 0x0000ffffff037424 */ /* 0x000fe400078e00ff */
[----:B------:R-:W-:Y:S01]  /*3e60*/  IMAD.MOV.U32 R5, RZ, RZ, 0x1 ;  /* 0x00000001ff057424 */ /* 0x000fe200078e00ff */
[----:B------:R-:W-:-:S04]  /*3e70*/  SHF.R.U32.HI R2, RZ, 0x5, R2 ;  /* 0x00000005ff027819 */ /* 0x000fc80000011602 */
[-C--:B------:R-:W-:Y:S02]  /*3e80*/  SHF.L.U32 R3, R3, R2.reuse, RZ ;  /* 0x0000000203037219 */ /* 0x080fe400000006ff */
[----:B------:R-:W-:Y:S02]  /*3e90*/  SHF.L.U32 R5, R5, R2, RZ ;  /* 0x0000000205057219 */ /* 0x000fe400000006ff */
[----:B--2---:R-:W-:-:S04]  /*3ea0*/  LOP3.LUT R0, R0, R3, RZ, 0xc0, !PT ;  /* 0x0000000300007212 */ /* 0x004fc800078ec0ff */
[----:B------:R-:W-:-:S13]  /*3eb0*/  ISETP.NE.AND P0, PT, R0, R3, PT ;  /* 0x000000030000720c */ /* 0x000fda0003f05270 */
[----:B------:R-:W-:Y:S05]  /*3ec0*/  @P0 BRA `(.L_x_60) ;  /* 0x00000000005c0947 */ /* 0x000fea0003800000 */
[----:B------:R-:W2:Y:S02]  /*3ed0*/  LDS R0, [UR6+0x18] ;  /* 0x00001806ff007984 */ /* 0x000ea40008000800 */
[----:B--2---:R-:W-:-:S04]  /*3ee0*/  LOP3.LUT R0, R0, R5, RZ, 0xc0, !PT ;  /* 0x0000000500007212 */ /* 0x004fc800078ec0ff */
[----:B------:R-:W-:-:S13]  /*3ef0*/  ISETP.NE.AND P0, PT, R0, R5, PT ;  /* 0x000000050000720c */ /* 0x000fda0003f05270 */
[----:B------:R-:W-:Y:S05]  /*3f00*/  @P0 BRA `(.L_x_61) ;  /* 0x0000000000400947 */ /* 0x000fea0003800000 */
[----:B------:R-:W-:Y:S01]  /*3f10*/  R2UR UR4, R3 ;  /* 0x00000000030472ca */ /* 0x000fe200000e0000 */
[----:B------:R-:W2:Y:S01]  /*3f20*/  S2R R2, SR_LANEID ;  /* 0x0000000000027919 */ /* 0x000ea20000000000 */
[----:B------:R-:W-:-:S04]  /*3f30*/  LOP3.LUT R5, RZ, R5, RZ, 0x33, !PT ;  /* 0x00000005ff057212 */ /* 0x000fc800078e33ff */
[----:B------:R-:W3:Y:S07]  /*3f40*/  REDUX UR7, R5 ;  /* 0x00000000050773c4 */ /* 0x000eee0000000000 */
[----:B------:R-:W-:-:S03]  /*3f50*/  ULOP3.LUT UR5, URZ, UR4, URZ, 0x33, !UPT ;  /* 0x00000004ff057292 */ /* 0x000fc6000f8e33ff */
[----:B------:R-:W-:Y:S02]  /*3f60*/  VOTEU.ANY UR4, UPT, PT ;  /* 0x0000000000047886 */ /* 0x000fe400038e0100 */
[----:B------:R-:W-:Y:S01]  /*3f70*/  UFLO.U32 UR4, UR4 ;  /* 0x00000004000472bd */ /* 0x000fe200080e0000 */
[----:B------:R-:W-:-:S04]  /*3f80*/  IMAD.U32 R0, RZ, RZ, UR5 ;  /* 0x00000005ff007e24 */ /* 0x000fc8000f8e00ff */
[----:B------:R-:W4:Y:S02]  /*3f90*/  REDUX UR8, R0 ;  /* 0x00000000000873c4 */ /* 0x000f240000000000 */
[----:B------:R1:W-:Y:S01]  /*3fa0*/  UTCATOMSWS.AND URZ, UR5 ;  /* 0x0000000500ff79e3 */ /* 0x0003e20008000000 */
[----:B--2---:R-:W-:Y:S01]  /*3fb0*/  ISETP.EQ.U32.AND P0, PT, R2, UR4, PT ;  /* 0x0000000402007c0c */ /* 0x004fe2000bf02070 */
[----:B---3--:R-:W-:Y:S02]  /*3fc0*/  IMAD.U32 R2, RZ, RZ, UR7 ;  /* 0x00000007ff027e24 */ /* 0x008fe4000f8e00ff */
[----:B----4-:R-:W-:-:S10]  /*3fd0*/  IMAD.U32 R3, RZ, RZ, UR8 ;  /* 0x00000008ff037e24 */ /* 0x010fd4000f8e00ff */
[----:B------:R2:W-:Y:S04]  /*3fe0*/  @P0 ATOMS.AND RZ, [UR6+0x14], R3 ;  /* 0x00001403ffff098c */ /* 0x0005e8000a800006 */
[----:B------:R2:W-:Y:S01]  /*3ff0*/  @P0 ATOMS.AND RZ, [UR6+0x18], R2 ;  /* 0x00001802ffff098c */ /* 0x0005e2000a800006 */
[----:B-1----:R-:W-:Y:S05]  /*4000*/  BRA `(.L_x_62) ;  /* 0x0000000000147947 */ /* 0x002fea0003800000 */
.L_x_61:
[----:B------:R-:W-:Y:S02]  /*4010*/  MOV R2, 0x4030 ;  /* 0x0000403000027802 */ /* 0x000fe40000000f00 */
[----:B-1---5:R-:W-:Y:S05]  /*4020*/  CALL.REL.NOINC `($__internal_0_$__cuda_sm10x_tcgen05_guardrail_trap_col_being_dealloced_not_returned_by_alloc) ;  /* 0x0000005000247944 */ /* 0x022fea0003c00000 */
[----:B------:R-:W-:Y:S05]  /*4030*/  BRA `(.L_x_62) ;  /* 0x0000000000087947 */ /* 0x000fea0003800000 */
.L_x_60:
[----:B------:R-:W-:Y:S02]  /*4040*/  MOV R2, 0x4060 ;  /* 0x0000406000027802 */ /* 0x000fe40000000f00 */
[----:B-1---5:R-:W-:Y:S05]  /*4050*/  CALL.REL.NOINC `($__internal_2_$__cuda_sm10x_tcgen05_guardrail_trap_unallocated_columns_being_dealloced) ;  /* 0x0000005000307944 */ /* 0x022fea0003c00000 */
.L_x_62:
[----:B------:R-:W-:Y:S01]  /*4060*/  NOP ;  /* 0x0000000000007918 */ /* 0x000fe20000000000 */
[----:B------:R-:W-:Y:S05]  /*4070*/  EXIT ;  /* 0x000000000000794d */ /* 0x000fea0003800000 */
.L_x_46:
[----:B------:R-:W2:Y:S01]  /*4080*/  LDCU UR5, c[0x0][0x384] ;  /* 0x00007080ff0577ac */ /* 0x000ea20008000800 */
[----:B------:R-:W-:Y:S02]  /*4090*/  UISETP.NE.OR UP0, UPT, UR15, 0x3, !UP2 ;  /* 0x000000030f00788c */ /* 0x000fe4000d705670 */
[----:B--2---:R-:W-:-:S07]  /*40a0*/  UIADD3 UR5, UPT, UPT, UR5, 0x3f, URZ ;  /* 0x0000003f05057890 */ /* 0x004fce000fffe0ff */
[----:B------:R-:W-:Y:S05]  /*40b0*/  BRA.U UP0, `(.L_x_63) ;  /* 0x0000001500087547 */ /* 0x000fea000b800000 */
[----:B------:R-:W-:Y:S01]  /*40c0*/  USHF.R.S32.HI UR4, URZ, 0x1f, UR5 ;  /* 0x0000001fff047899 */ /* 0x000fe20008011405 */
[----:B------:R-:W2:Y:S01]  /*40d0*/  S2UR UR6, SR_CgaCtaId ;  /* 0x00000000000679c3 */ /* 0x000ea20000008800 */
[----:B------:R-:W3:Y:S01]  /*40e0*/  LDCU UR34, c[0x0][0x370] ;  /* 0x00006e00ff2277ac */ /* 0x000ee20008000800 */
[----:B------:R-:W-:Y:S01]  /*40f0*/  R2UR UR41, R88 ;  /* 0x00000000582972ca */ /* 0x000fe200000e0000 */
[----:B------:R-:W-:Y:S01]  /*4100*/  IMAD.MOV.U32 R12, RZ, RZ, 0x1 ;  /* 0x00000001ff0c7424 */ /* 0x000fe200078e00ff */
[----:B------:R-:W-:Y:S01]  /*4110*/  R2UR UR40, R89 ;  /* 0x00000000592872ca */ /* 0x000fe200000e0000 */
[----:B------:R-:W-:Y:S01]  /*4120*/  ULEA.HI UR4, UR4, UR5, URZ, 0x6 ;  /* 0x0000000504047291 */ /* 0x000fe2000f8f30ff */
[----:B------:R-:W-:Y:S01]  /*4130*/  IMAD.MOV.U32 R10, RZ, RZ, RZ ;  /* 0x000000ffff0a7224 */ /* 0x000fe200078e00ff */
[----:B------:R-:W3:Y:S01]  /*4140*/  LDCU.128 UR28, c[0x0][0xb10] ;  /* 0x00016200ff1c77ac */ /* 0x000ee20008000c00 */
[----:B------:R-:W4:Y:S01]  /*4150*/  LDC.64 R18, c[0x0][0x348] ;  /* 0x0000d200ff127b82 */ /* 0x000f220000000a00 */
[----:B------:R-:W-:Y:S01]  /*4160*/  IMAD.MOV.U32 R8, RZ, RZ, 0x2000 ;  /* 0x00002000ff087424 */ /* 0x000fe200078e00ff */
[----:B------:R-:W-:Y:S01]  /*4170*/  USHF.R.S32.HI UR26, URZ, 0x6, UR4 ;  /* 0x00000006ff1a7899 */ /* 0x000fe20008011404 */
[----:B------:R-:W1:Y:S05]  /*4180*/  LDCU UR33, c[0x0][0x374] ;  /* 0x00006e80ff2177ac */ /* 0x000e6a0008000800 */
[----:B------:R-:W-:Y:S01]  /*4190*/  IMAD.U32 R0, RZ, RZ, UR26 ;  /* 0x0000001aff007e24 */ /* 0x000fe2000f8e00ff */
[----:B------:R-:W3:Y:S04]  /*41a0*/  LDCU UR4, c[0x0][0xb30] ;  /* 0x00016600ff0477ac */ /* 0x000ee80008000800 */
[-C--:B------:R-:W-:Y:S01]  /*41b0*/  IABS R2, R0.reuse ;  /* 0x0000000000027213 */ /* 0x080fe20000000000 */
[----:B------:R-:W1:Y:S01]  /*41c0*/  LDCU UR18, c[0x0][0xb0c] ;  /* 0x00016180ff1277ac */ /* 0x000e620008000800 */
[----:B------:R-:W-:-:S02]  /*41d0*/  IABS R0, R0 ;  /* 0x0000000000007213 */ /* 0x000fc40000000000 */
[----:B------:R-:W-:Y:S01]  /*41e0*/  R2UR UR25, R2 ;  /* 0x00000000021972ca */ /* 0x000fe200000e0000 */
[----:B------:R-:W-:Y:S01]  /*41f0*/  UMOV UR22, 0x400 ;  /* 0x0000040000167882 */ /* 0x000fe20000000000 */
[----:B------:R-:W4:Y:S01]  /*4200*/  LDC.64 R2, c[0x0][0x888] ;  /* 0x00022200ff027b82 */ /* 0x000f220000000a00 */
[----:B------:R-:W4:Y:S01]  /*4210*/  LDCU UR46, c[0x0][0xb20] ;  /* 0x00016400ff2e77ac */ /* 0x000f220008000800 */
[----:B------:R-:W-:Y:S01]  /*4220*/  IMAD.MOV R0, RZ, RZ, -R0 ;  /* 0x000000ffff007224 */ /* 0x000fe200078e0a00 */
[----:B------:R-:W4:Y:S04]  /*4230*/  LDCU UR32, c[0x0][0x388] ;  /* 0x00007100ff2077ac */ /* 0x000f280008000800 */
[----:B------:R-:W-:Y:S01]  /*4240*/  R2UR UR42, R0 ;  /* 0x00000000002a72ca */ /* 0x000fe200000e0000 */
[----:B--2---:R-:W-:-:S03]  /*4250*/  ULEA UR22, UR6, UR22, 0x18 ;  /* 0x0000001606167291 */ /* 0x004fc6000f8ec0ff */
[----:B------:R-:W2:Y:S01]  /*4260*/  I2F.RP R5, UR25 ;  /* 0x0000001900057d06 */ /* 0x000ea20008209400 */
[----:B---3--:R-:W-:Y:S02]  /*4270*/  UISETP.NE.AND UP2, UPT, UR4, 0x1, UPT ;  /* 0x000000010400788c */ /* 0x008fe4000bf45270 */
[----:B------:R-:W-:Y:S02]  /*4280*/  UIMAD.WIDE.U32 UR10, UR34, UR28, URZ ;  /* 0x0000001c220a72a5 */ /* 0x000fe4000f8e00ff */
[----:B-1----:R-:W-:Y:S01]  /*4290*/  UIMAD.WIDE.U32 UR8, UR33, UR31, URZ ;  /* 0x0000001f210872a5 */ /* 0x002fe2000f8e00ff */
[----:B------:R-:W-:Y:S01]  /*42a0*/  UMOV UR4, URZ ;  /* 0x000000ff00047c82 */ /* 0x000fe20008000000 */
[----:B------:R-:W-:Y:S02]  /*42b0*/  UIADD3 UR35, UPT, UPT, UR22, 0xc8, URZ ;  /* 0x000000c816237890 */ /* 0x000fe4000fffe0ff */
[----:B------:R-:W-:Y:S02]  /*42c0*/  UISETP.GE.AND UP0, UPT, UR39, 0x1, UPT ;  /* 0x000000012700788c */ /* 0x000fe4000bf06270 */
[----:B------:R-:W-:Y:S01]  /*42d0*/  UISETP.NE.AND UP0, UPT, UR18, 0x1, UPT ;  /* 0x000000011200788c */ /* 0x000fe2000bf05270 */
[----:B----4-:R-:W-:Y:S01]  /*42e0*/  ISETP.NE.U32.AND P0, PT, R2, RZ, PT ;  /* 0x000000ff0200720c */ /* 0x010fe20003f05070 */
[----:B------:R-:W-:Y:S01]  /*42f0*/  UMOV UR38, UR11 ;  /* 0x0000000b00267c82 */ /* 0x000fe20008000000 */
[----:B--2---:R-:W1:Y:S01]  /*4300*/  MUFU.RCP R4, R5 ;  /* 0x0000000500047308 */ /* 0x004e620000001000 */
[----:B------:R-:W-:Y:S01]  /*4310*/  UMOV UR37, UR9 ;  /* 0x0000000900257c82 */ /* 0x000fe20008000000 */
[----:B------:R-:W-:Y:S01]  /*4320*/  ISETP.NE.AND.EX P0, PT, R3, RZ, PT, P0 ;  /* 0x000000ff0300720c */ /* 0x000fe20003f05300 */
[----:B------:R-:W-:Y:S01]  /*4330*/  UISETP.NE.AND UP0, UPT, UR30, 0x1, UPT ;  /* 0x000000011e00788c */ /* 0x000fe2000bf05270 */
[----:B------:R-:W2:Y:S01]  /*4340*/  LDC.64 R2, c[0x0][0x890] ;  /* 0x00022400ff027b82 */ /* 0x000ea20000000a00 */
[----:B------:R-:W-:Y:S01]  /*4350*/  UMOV UR24, URZ ;  /* 0x000000ff00187c82 */ /* 0x000fe20008000000 */
[----:B------:R-:W-:-:S02]  /*4360*/  UPLOP3.LUT UP1, UPT, UPT, UPT, UPT, 0x40, 0x4 ;  /* 0x000000000004789c */ /* 0x000fc40003f2e870 */
[----:B------:R-:W-:Y:S01]  /*4370*/  UISETP.NE.AND UP6, UPT, UR39, 0x1, UPT ;  /* 0x000000012700788c */ /* 0x000fe2000bfc5270 */
[----:B------:R-:W3:Y:S01]  /*4380*/  LDCU.64 UR16, c[0x0][0xb28] ;  /* 0x00016500ff1077ac */ /* 0x000ee20008000a00 */
[----:B------:R-:W-:Y:S02]  /*4390*/  UPRMT UR35, URZ, 0x654, UR35 ;  /* 0x00000654ff237896 */ /* 0x000fe40008000023 */
[----:B------:R-:W-:Y:S01]  /*43a0*/  USHF.R.U32.HI UR38, URZ, UR29, UR38 ;  /* 0x0000001dff267299 */ /* 0x000fe20008011626 */
[----:B-1----:R-:W-:Y:S01]  /*43b0*/  VIADD R4, R4, 0xffffffe ;  /* 0x0ffffffe04047836 */ /* 0x002fe20000000000 */
[----:B------:R-:W-:Y:S02]  /*43c0*/  USHF.R.U32.HI UR37, URZ, UR46, UR37 ;  /* 0x0000002eff257299 */ /* 0x000fe40008011625 */
[----:B------:R-:W-:Y:S02]  /*43d0*/  UISETP.NE.AND UP0, UPT, UR32, URZ, UPT ;  /* 0x000000ff2000728c */ /* 0x000fe4000bf05270 */
[----:B------:R-:W-:Y:S01]  /*43e0*/  UISETP.NE.AND UP5, UPT, UR26, URZ, UPT ;  /* 0x000000ff1a00728c */ /* 0x000fe2000bfa5270 */
[----:B------:R-:W1:Y:S01]  /*43f0*/  F2I.FTZ.U32.TRUNC.NTZ R4, R4 ;  /* 0x0000000400047305 */ /* 0x000e62000021f000 */
[----:B------:R-:W-:Y:S01]  /*4400*/  VOTEU.ANY UP4, P0 ;  /* 0x0000000000ff7886 */ /* 0x000fe20000080100 */
[----:B-1----:R-:W-:-:S13]  /*4410*/  R2UR UR5, R4 ;  /* 0x00000000040572ca */ /* 0x002fda00000e0000 */
[----:B------:R-:W-:-:S04]  /*4420*/  UIADD3 UR6, UPT, UPT, URZ, -UR5, URZ ;  /* 0x80000005ff067290 */ /* 0x000fc8000fffe0ff */
[----:B------:R-:W-:-:S04]  /*4430*/  UIMAD UR6, UR6, UR25, URZ ;  /* 0x00000019060672a4 */ /* 0x000fc8000f8e02ff */
[----:B------:R-:W-:-:S07]  /*4440*/  UIMAD.WIDE.U32 UR6, UR5, UR6, UR4 ;  /* 0x00000006050672a5 */ /* 0x000fce000f8e0004 */
[----:B--23--:R-:W-:-:S05]  /*4450*/  UMOV UR36, UR7 ;  /* 0x0000000700247c82 */ /* 0x00cfca0008000000 */
.L_x_72:
[----:B------:R-:W-:Y:S04]  /*4460*/  SHF.L.U32 R5, R10, 0x1f, RZ ;  /* 0x0000001f0a057819 */ /* 0x000fe800000006ff */
[----:B-1----:R-:W1:Y:S02]  /*4470*/  SYNCS.PHASECHK.TRANS64.TRYWAIT P0, [UR22+0xc0], R5 ;  /* 0x0000c005ff0075a7 */ /* 0x002e640008001116 */
[----:B-1----:R-:W-:Y:S05]  /*4480*/  @!P0 BRA `(.L_x_64) ;  /* 0x00000048002c8947 */ /* 0x002fea0003800000 */
.L_x_143:
[----:B-1----:R-:W1:Y:S01]  /*4490*/  LDS.128 R4, [UR22+0x100] ;  /* 0x00010016ff047984 */ /* 0x002e620008000c00 */
[----:B------:R-:W-:Y:S01]  /*44a0*/  @!PT LDS RZ, [RZ] ;  /* 0x00000000fffff984 */ /* 0x000fe20000000800 */
[----:B------:R-:W-:Y:S01]  /*44b0*/  @!PT LDS RZ, [RZ] ;  /* 0x00000000fffff984 */ /* 0x000fe20000000800 */
[----:B------:R-:W-:Y:S01]  /*44c0*/  @!PT LDS RZ, [RZ] ;  /* 0x00000000fffff984 */ /* 0x000fe20000000800 */
[----:B------:R-:W-:Y:S01]  /*44d0*/  @!PT LDS RZ, [RZ] ;  /* 0x00000000fffff984 */ /* 0x000fe20000000800 */
[----:B------:R2:W-:Y:S06]  /*44e0*/  MEMBAR.ALL.CTA ;  /* 0x0000000000007992 */ /* 0x0005ec0000008000 */
[----:B--2---:R-:W2:Y:S02]  /*44f0*/  FENCE.VIEW.ASYNC.S ;  /* 0x00000000000073c6 */ /* 0x004ea40000000000 */
[----:B--2---:R-:W-:Y:S01]  /*4500*/  SYNCS.ARRIVE.TRANS64.RED.A1T0 RZ, [UR35], RZ ;  /* 0x000000ffffff79a7 */ /* 0x004fe20008100423 */
[----:B-1----:R-:W-:Y:S11]  /*4510*/  LOP3.LUT P0, RZ, R6, 0x1, RZ, 0xc0, !PT ;  /* 0x0000000106ff7812 */ /* 0x002ff6000780c0ff */
[----:B------:R-:W-:Y:S02]  /*4520*/  @!UPT UIADD3 URZ, UPT, UPT, URZ, URZ, URZ ;  /* 0x000000fffffff290 */ /* 0x000fe4000fffe0ff */
[----:B------:R-:W-:Y:S01]  /*4530*/  VOTEU.ANY UP0, P0 ;  /* 0x0000000000ff7886 */ /* 0x000fe20000000100 */
[----:B------:R-:W-:Y:S11]  /*4540*/  PLOP3.LUT P0, PT, PT, PT, UP0, 0x80, 0x8 ;  /* 0x000000000008781c */ /* 0x000ff60003f0f008 */
[----:B------:R-:W-:Y:S02]  /*4550*/  @!UPT UIADD3 URZ, UPT, UPT, URZ, URZ, URZ ;  /* 0x000000fffffff290 */ /* 0x000fe4000fffe0ff */
[----:B------:R-:W-:Y:S02]  /*4560*/  @P0 MOV R9, R4 ;  /* 0x0000000400090202 */ /* 0x000fe40000000f00 */
[----:B------:R-:W-:Y:S02]  /*4570*/  @P0 LOP3.LUT R0, R5, 0xffff, RZ, 0xc0, !PT ;  /* 0x0000ffff05000812 */ /* 0x000fe400078ec0ff */
[----:B------:R-:W-:Y:S02]  /*4580*/  @P0 R2UR UR5, R9 ;  /* 0x00000000090502ca */ /* 0x000fe400000e0000 */
[----:B------:R-:W-:Y:S11]  /*4590*/  @P0 R2UR UR4, R0 ;  /* 0x00000000000402ca */ /* 0x000ff600000e0000 */
[----:B------:R-:W-:Y:S02]  /*45a0*/  @UP0 UMOV UR15, UR5 ;  /* 0x00000005000f0c82 */ /* 0x000fe40008000000 */
[----:B------:R-:W-:Y:S01]  /*45b0*/  @UP0 UMOV UR14, UR4 ;  /* 0x00000004000e0c82 */ /* 0x000fe20008000000 */
[----:B------:R-:W-:Y:S09]  /*45c0*/  UISETP.GE.AND UP0, UPT, UR39, 0x1, UPT ;  /* 0x000000012700788c */ /* 0x000ff2000bf06270 */
[----:B------:R-:W-:Y:S05]  /*45d0*/  BRA.U !UP0, `(.L_x_65) ;  /* 0x0000000108b47547 */ /* 0x000fea000b800000 */
[----:B------:R-:W-:Y:S02]  /*45e0*/  UIMAD.WIDE.U32 UR8, UR14, UR31, URZ ;  /* 0x0000001f0e0872a5 */ /* 0x000fe4000f8e00ff */
[----:B------:R-:W-:Y:S02]  /*45f0*/  UP2UR UR19, UPR, URZ, 0x2 ;  /* 0x00000002ff137883 */ /* 0x000fe40008000000 */
[----:B------:R-:W-:Y:S02]  /*4600*/  UISETP.NE.AND UP1, UPT, UR30, 0x1, UPT ;  /* 0x000000011e00788c */ /* 0x000fe4000bf25270 */
[----:B------:R-:W-:Y:S02]  /*4610*/  UIMAD.WIDE.U32 UR10, UR15, UR28, URZ ;  /* 0x0000001c0f0a72a5 */ /* 0x000fe4000f8e00ff */
[----:B------:R-:W-:Y:S02]  /*4620*/  USEL UR4, UR33, UR37, !UP1 ;  /* 0x0000002521047287 */ /* 0x000fe4000c800000 */
[----:B------:R-:W-:Y:S02]  /*4630*/  UISETP.NE.AND UP0, UPT, UR18, 0x1, UPT ;  /* 0x000000011200788c */ /* 0x000fe4000bf05270 */
[----:B------:R-:W-:Y:S02]  /*4640*/  UIMAD.WIDE.U32 UR12, UR4, UR16, URZ ;  /* 0x00000010040c72a5 */ /* 0x000fe4000f8e00ff */
[----:B------:R-:W-:Y:S01]  /*4650*/  USEL UR7, UR34, UR38, !UP0 ;  /* 0x0000002622077287 */ /* 0x000fe2000c000000 */
[----:B------:R-:W-:Y:S02]  /*4660*/  UMOV UR5, UR9 ;  /* 0x0000000900057c82 */ /* 0x000fe40008000000 */
[----:B------:R-:W-:Y:S02]  /*4670*/  USHF.R.U32.HI UR6, URZ, UR46, UR5 ;  /* 0x0000002eff067299 */ /* 0x000fe40008011605 */
[----:B------:R-:W-:Y:S02]  /*4680*/  UIMAD.WIDE.U32 UR20, UR7, UR16, URZ ;  /* 0x00000010071472a5 */ /* 0x000fe4000f8e00ff */
[----:B------:R-:W-:Y:S02]  /*4690*/  USEL UR6, UR14, UR6, !UP1 ;  /* 0x000000060e067287 */ /* 0x000fe4000c800000 */
[----:B------:R-:W-:Y:S01]  /*46a0*/  UISETP.NE.AND UP1, UPT, UR19, URZ, UPT ;  /* 0x000000ff1300728c */ /* 0x000fe2000bf25270 */
[----:B------:R-:W-:Y:S01]  /*46b0*/  UMOV UR5, UR11 ;  /* 0x0000000b00057c82 */ /* 0x000fe20008000000 */
[----:B------:R-:W-:Y:S02]  /*46c0*/  UIMAD.WIDE.U32 UR10, UR6, UR16, URZ ;  /* 0x00000010060a72a5 */ /* 0x000fe4000f8e00ff */
[----:B------:R-:W-:Y:S03]  /*46d0*/  USHF.R.U32.HI UR8, URZ, UR29, UR5 ;  /* 0x0000001dff087299 */ /* 0x000fe60008011605 */
[----:B------:R-:W-:Y:S02]  /*46e0*/  UMOV UR5, UR13 ;  /* 0x0000000d00057c82 */ /* 0x000fe40008000000 */
[----:B------:R-:W-:Y:S03]  /*46f0*/  @UP6 USHF.R.U32.HI UR4, URZ, UR17, UR5 ;  /* 0x00000011ff046299 */ /* 0x000fe60008011605 */
[----:B------:R-:W-:Y:S01]  /*4700*/  UMOV UR5, UR21 ;  /* 0x0000001500057c82 */ /* 0x000fe20008000000 */
[----:B------:R-:W-:Y:S02]  /*4710*/  UIMAD UR4, UR39, UR4, URZ ;  /* 0x00000004270472a4 */ /* 0x000fe4000f8e02ff */
[----:B------:R-:W-:Y:S02]  /*4720*/  @UP6 USHF.R.U32.HI UR7, URZ, UR17, UR5 ;  /* 0x00000011ff076299 */ /* 0x000fe40008011605 */
[----:B------:R-:W-:Y:S02]  /*4730*/  USEL UR5, UR15, UR8, !UP0 ;  /* 0x000000080f057287 */ /* 0x000fe4000c000000 */
[----:B------:R-:W-:Y:S02]  /*4740*/  UIMAD UR8, UR39, UR7, URZ ;  /* 0x00000007270872a4 */ /* 0x000fe4000f8e02ff */
[----:B------:R-:W-:Y:S03]  /*4750*/  UISETP.GE.AND UP0, UPT, UR6, UR4, UPT ;  /* 0x000000040600728c */ /* 0x000fe6000bf06270 */
[----:B------:R-:W-:Y:S01]  /*4760*/  UMOV UR4, UR11 ;  /* 0x0000000b00047c82 */ /* 0x000fe20008000000 */
[----:B------:R-:W-:Y:S02]  /*4770*/  UISETP.GE.OR UP0, UPT, UR5, UR8, UP0 ;  /* 0x000000080500728c */ /* 0x000fe40008706670 */
[----:B------:R-:W-:Y:S02]  /*4780*/  USHF.R.U32.HI UR4, URZ, UR17, UR4 ;  /* 0x00000011ff047299 */ /* 0x000fe40008011604 */
[----:B------:R-:W-:Y:S02]  /*4790*/  UIMAD.WIDE.U32 UR8, UR5, UR16, URZ ;  /* 0x00000010050872a5 */ /* 0x000fe4000f8e00ff */
[----:B------:R-:W-:Y:S04]  /*47a0*/  USEL UR10, UR6, UR4, !UP6 ;  /* 0x00000004060a7287 */ /* 0x000fe8000f000000 */
[----:B------:R-:W-:Y:S01]  /*47b0*/  UIADD3 UR11, UPT, UPT, -UR10, URZ, URZ ;  /* 0x000000ff0a0b7290 */ /* 0x000fe2000fffe1ff */
[----:B------:R-:W-:Y:S02]  /*47c0*/  @!UP0 UMOV UR4, UR9 ;  /* 0x0000000900048c82 */ /* 0x000fe40008000000 */
[----:B------:R-:W-:Y:S02]  /*47d0*/  @!UP0 USHF.R.U32.HI UR4, URZ, UR17, UR4 ;  /* 0x00000011ff048299 */ /* 0x000fe40008011604 */
[----:B------:R-:W-:Y:S02]  /*47e0*/  UIMAD UR8, UR39, UR11, UR6 ;  /* 0x0000000b270872a4 */ /* 0x000fe4000f8e0206 */
[----:B------:R-:W-:Y:S04]  /*47f0*/  @!UP0 USEL UR4, UR5, UR4, !UP6 ;  /* 0x0000000405048287 */ /* 0x000fe8000f000000 */
[----:B------:R-:W-:Y:S02]  /*4800*/  @!UP0 UIMAD UR8, UR7, UR8, UR4 ;  /* 0x00000008070882a4 */ /* 0x000fe4000f8e0204 */
[----:B------:R-:W-:Y:S02]  /*4810*/  @!UP0 UIADD3 UR9, UPT, UPT, UR10, -UR4, URZ ;  /* 0x800000040a098290 */ /* 0x000fe4000fffe0ff */
[----:B------:R-:W-:Y:S02]  /*4820*/  UIADD3 UR4, UPT, UPT, -UR5, URZ, URZ ;  /* 0x000000ff05047290 */ /* 0x000fe4000fffe1ff */
[----:B------:R-:W-:Y:S02]  /*4830*/  UIADD3 UR7, UPT, UPT, -UR6, URZ, URZ ;  /* 0x000000ff06077290 */ /* 0x000fe4000fffe1ff */
[----:B------:R-:W-:Y:S02]  /*4840*/  @!UP0 UIMAD UR6, UR9, UR39, UR5 ;  /* 0x00000027090682a4 */ /* 0x000fe4000f8e0205 */
[----:B------:R-:W-:Y:S02]  /*4850*/  UIMAD UR15, UR18, UR4, UR15 ;  /* 0x00000004120f72a4 */ /* 0x000fe4000f8e020f */
[----:B------:R-:W-:Y:S01]  /*4860*/  UIMAD UR4, UR30, UR7, UR14 ;  /* 0x000000071e0472a4 */ /* 0x000fe2000f8e020e */
[----:B------:R-:W-:Y:S02]  /*4870*/  @!UP0 UMOV UR5, UR8 ;  /* 0x0000000800058c82 */ /* 0x000fe40008000000 */
[----:B------:R-:W-:Y:S02]  /*4880*/  UIMAD UR15, UR5, UR18, UR15 ;  /* 0x00000012050f72a4 */ /* 0x000fe4000f8e020f */
[----:B------:R-:W-:Y:S11]  /*4890*/  UIMAD UR14, UR6, UR30, UR4 ;  /* 0x0000001e060e72a4 */ /* 0x000ff6000f8e0204 */
[----:B------:R-:W-:Y:S01]  /*48a0*/  @!UPT UIADD3 URZ, UPT, UPT, URZ, URZ, URZ ;  /* 0x000000fffffff290 */ /* 0x000fe2000fffe0ff */
.L_x_65:
[----:B------:R-:W1:Y:S01]  /*48b0*/  @!UP2 LDCU.128 UR8, c[0x0][0xb10] ;  /* 0x00016200ff08a7ac */ /* 0x000e620008000c00 */
[----:B------:R-:W-:Y:S04]  /*48c0*/  MOV R0, UR23 ;  /* 0x0000001700007c02 */ /* 0x000fe80008000f00 */
[----:B------:R-:W-:Y:S01]  /*48d0*/  IABS R0, R0 ;  /* 0x0000000000007213 */ /* 0x000fe20000000000 */
[----:B------:R-:W2:Y:S01]  /*48e0*/  @!UP2 LDCU UR5, c[0x0][0xb0c] ;  /* 0x00016180ff05a7ac */ /* 0x000ea20008000800 */
[----:B-1----:R-:W-:Y:S07]  /*48f0*/  UIMAD.WIDE.U32 UR6, UR15, UR8, URZ ;  /* 0x000000080f0672a5 */ /* 0x002fee000f8e00ff */
[----:B------:R-:W-:Y:S01]  /*4900*/  @!UP2 UMOV UR4, UR7 ;  /* 0x000000070004ac82 */ /* 0x000fe20008000000 */
[----:B--2---:R-:W-:Y:S02]  /*4910*/  @!UP2 UISETP.NE.AND UP0, UPT, UR5, 0x1, UPT ;  /* 0x000000010500a88c */ /* 0x004fe4000bf05270 */
[----:B------:R-:W-:Y:S02]  /*4920*/  @!UP2 USHF.R.U32.HI UR4, URZ, UR9, UR4 ;  /* 0x00000009ff04a299 */ /* 0x000fe40008011604 */
[----:B------:R-:W-:Y:S02]  /*4930*/  UIMAD.WIDE.U32 UR6, UR14, UR11, URZ ;  /* 0x0000000b0e0672a5 */ /* 0x000fe4000f8e00ff */
[----:B------:R-:W-:Y:S02]  /*4940*/  @!UP2 USEL UR8, UR15, UR4, !UP0 ;  /* 0x000000040f08a287 */ /* 0x000fe4000c000000 */
[----:B------:R-:W-:Y:S03]  /*4950*/  @!UP2 UISETP.NE.AND UP0, UPT, UR10, 0x1, UPT ;  /* 0x000000010a00a88c */ /* 0x000fe6000bf05270 */
[----:B------:R-:W-:Y:S02]  /*4960*/  @!UP2 UMOV UR6, UR7 ;  /* 0x000000070006ac82 */ /* 0x000fe40008000000 */
[----:B------:R-:W1:Y:S02]  /*4970*/  @!UP2 LDCU UR4, c[0x0][0xb20] ;  /* 0x00016400ff04a7ac */ /* 0x000e640008000800 */
[----:B-1----:R-:W-:Y:S04]  /*4980*/  @!UP2 USHF.R.U32.HI UR6, URZ, UR4, UR6 ;  /* 0x00000004ff06a299 */ /* 0x002fe80008011606 */
[----:B------:R-:W-:Y:S04]  /*4990*/  @!UP2 USEL UR6, UR14, UR6, !UP0 ;  /* 0x000000060e06a287 */ /* 0x000fe8000c000000 */
[----:B------:R-:W-:Y:S02]  /*49a0*/  @!UP2 UIADD3 UR4, UPT, UPT, -UR8, UR6, URZ ;  /* 0x000000060804a290 */ /* 0x000fe4000fffe1ff */
[----:B------:R-:W-:Y:S02]  /*49b0*/  @!UP2 UIADD3 UR6, UPT, UPT, UR8, -UR6, URZ ;  /* 0x800000060806a290 */ /* 0x000fe4000fffe0ff */
[----:B------:R-:W-:Y:S02]  /*49c0*/  @!UP2 UIMAD UR15, UR4, UR5, UR15 ;  /* 0x00000005040fa2a4 */ /* 0x000fe4000f8e020f */
[----:B------:R-:W-:Y:S01]  /*49d0*/  @!UP2 UIMAD UR14, UR6, UR10, UR14 ;  /* 0x0000000a060ea2a4 */ /* 0x000fe2000f8e020e */
[----:B------:R-:W-:Y:S11]  /*49e0*/  BRA.U UP1, `(.L_x_66) ;  /* 0x0000000101107547 */ /* 0x000ff6000b800000 */
[----:B------:R-:W-:Y:S04]  /*49f0*/  MOV R9, UR43 ;  /* 0x0000002b00097c02 */ /* 0x000fe80008000f00 */
[----:B------:R-:W-:Y:S04]  /*4a00*/  SHF.L.U32 R14, R9, 0x1f, RZ ;  /* 0x0000001f090e7819 */ /* 0x000fe800000006ff */
[----:B------:R-:W1:Y:S02]  /*4a10*/  SYNCS.PHASECHK.TRANS64.TRYWAIT P1, [UR22+0xb8], R14 ;  /* 0x0000b80eff0075a7 */ /* 0x000e640008021116 */
[----:B-1----:R-:W-:Y:S05]  /*4a20*/  @!P1 BRA `(.L_x_67) ;  /* 0x0000004000dc9947 */ /* 0x002fea0003800000 */
.L_x_66:
[----:B------:R-:W-:Y:S01]  /*4a30*/  UISETP.NE.AND UP1, UPT, UR32, URZ, UPT ;  /* 0x000000ff2000728c */ /* 0x000fe2000bf25270 */
[----:B------:R-:W-:Y:S01]  /*4a40*/  R2UR UR4, R0 ;  /* 0x00000000000472ca */ /* 0x000fe200000e0000 */
[----:B------:R-:W-:Y:S01]  /*4a50*/  USHF.L.U32 UR11, UR27, 0x7, URZ ;  /* 0x000000071b0b7899 */ /* 0x000fe200080006ff */
[----:B------:R-:W-:Y:S05]  /*4a60*/  IMAD.U32 R0, RZ, RZ, UR32 ;  /* 0x00000020ff007e24 */ /* 0x000fea000f8e00ff */
[----:B------:R-:W-:Y:S04]  /*4a70*/  IABS R11, R0 ;  /* 0x00000000000b7213 */ /* 0x000fe80000000000 */
[----:B------:R-:W2:Y:S02]  /*4a80*/  I2F.RP R16, R11 ;  /* 0x0000000b00107306 */ /* 0x000ea40000209400 */
[----:B------:R-:W-:Y:S07]  /*4a90*/  UIMAD.WIDE.U32 UR6, UR36, UR4, URZ ;  /* 0x00000004240672a5 */ /* 0x000fee000f8e00ff */
[----:B------:R-:W-:Y:S02]  /*4aa0*/  UMOV UR12, UR7 ;  /* 0x00000007000c7c82 */ /* 0x000fe40008000000 */
[----:B------:R-:W-:Y:S04]  /*4ab0*/  UIMAD UR4, UR12, UR42, UR4 ;  /* 0x0000002a0c0472a4 */ /* 0x000fe8000f8e0204 */
[----:B------:R-:W-:Y:S01]  /*4ac0*/  UISETP.GT.U32.AND UP0, UPT, UR25, UR4, UPT ;  /* 0x000000041900728c */ /* 0x000fe2000bf04070 */
[----:B--2---:R-:W2:Y:S10]  /*4ad0*/  MUFU.RCP R0, R16 ;  /* 0x0000001000007308 */ /* 0x004eb40000001000 */
[----:B------:R-:W-:Y:S02]  /*4ae0*/  @!UP0 UIADD3 UR4, UPT, UPT, UR4, -UR25, URZ ;  /* 0x8000001904048290 */ /* 0x000fe4000fffe0ff */
[----:B------:R-:W-:Y:S02]  /*4af0*/  @!UP0 UIADD3 UR12, UPT, UPT, UR12, 0x1, URZ ;  /* 0x000000010c0c8890 */ /* 0x000fe4000fffe0ff */
[----:B------:R-:W-:Y:S02]  /*4b00*/  UISETP.GE.U32.AND UP0, UPT, UR4, UR25, UPT ;  /* 0x000000190400728c */ /* 0x000fe4000bf06070 */
[----:B------:R-:W-:Y:S01]  /*4b10*/  ULOP3.LUT UR4, UR23, UR26, URZ, 0x3c, !UPT ;  /* 0x0000001a17047292 */ /* 0x000fe2000f8e3cff */
[----:B--2---:R-:W-:Y:S04]  /*4b20*/  VIADD R13, R0, 0xffffffe ;  /* 0x0ffffffe000d7836 */ /* 0x004fe80000000000 */
[----:B------:R-:W1:Y:S04]  /*4b30*/  F2I.FTZ.U32.TRUNC.NTZ R15, R13 ;  /* 0x0000000d000f7305 */ /* 0x000e68000021f000 */
[----:B------:R-:W-:Y:S02]  /*4b40*/  @UP0 UIADD3 UR12, UPT, UPT, UR12, 0x1, URZ ;  /* 0x000000010c0c0890 */ /* 0x000fe4000fffe0ff */
[----:B------:R-:W-:Y:S01]  /*4b50*/  UISETP.GE.AND UP0, UPT, UR4, URZ, UPT ;  /* 0x000000ff0400728c */ /* 0x000fe2000bf06270 */
[--C-:B-1----:R-:W-:Y:S10]  /*4b60*/  IMAD.MOV R14, RZ, RZ, -R15.reuse ;  /* 0x000000ffff0e7224 */ /* 0x102ff400078e0a0f */
[----:B------:R-:W-:Y:S02]  /*4b70*/  @!UP0 UIADD3 UR12, UPT, UPT, -UR12, URZ, URZ ;  /* 0x000000ff0c0c8290 */ /* 0x000fe4000fffe1ff */
[----:B------:R-:W-:Y:S01]  /*4b80*/  @!UP5 ULOP3.LUT UR12, URZ, UR26, URZ, 0x33, !UPT ;  /* 0x0000001aff0cd292 */ /* 0x000fe2000f8e33ff */
[----:B------:R-:W-:Y:S02]  /*4b90*/  IMAD R9, R14, R11, RZ ;  /* 0x0000000b0e097224 */ /* 0x000fe400078e02ff */
[----:B------:R-:W-:Y:S01]  /*4ba0*/  IMAD.MOV.U32 R14, RZ, RZ, RZ ;  /* 0x000000ffff0e7224 */ /* 0x000fe200078e00ff */
[----:B------:R-:W-:Y:S02]  /*4bb0*/  ULOP3.LUT UR4, UR12, UR32, URZ, 0x3c, !UPT ;  /* 0x000000200c047292 */ /* 0x000fe4000f8e3cff */
[----:B------:R-:W-:Y:S01]  /*4bc0*/  MOV R0, UR12 ;  /* 0x0000000c00007c02 */ /* 0x000fe20008000f00 */
[----:B------:R-:W-:Y:S01]  /*4bd0*/  IMAD.HI.U32 R15, R15, R9, R14 ;  /* 0x000000090f0f7227 */ /* 0x000fe200078e000e */
[----:B------:R-:W-:Y:S02]  /*4be0*/  UISETP.GE.AND UP0, UPT, UR4, URZ, UPT ;  /* 0x000000ff0400728c */ /* 0x000fe4000bf06270 */
[----:B------:R-:W-:Y:S01]  /*4bf0*/  IABS R0, R0 ;  /* 0x0000000000007213 */ /* 0x000fe20000000000 */
[----:B------:R-:W-:Y:S04]  /*4c00*/  UIADD3 UR4, UPT, UPT, -UR12, URZ, URZ ;  /* 0x000000ff0c047290 */ /* 0x000fe8000fffe1ff */
[----:B------:R-:W-:Y:S01]  /*4c10*/  IMAD.HI.U32 R15, R15, R0, RZ ;  /* 0x000000000f0f7227 */ /* 0x000fe200078e00ff */
[----:B------:R-:W-:Y:S03]  /*4c20*/  UIMAD UR4, UR26, UR4, UR23 ;  /* 0x000000041a0472a4 */ /* 0x000fe6000f8e0217 */
[----:B------:R-:W-:Y:S01]  /*4c30*/  IMAD.MOV R9, RZ, RZ, -R15 ;  /* 0x000000ffff097224 */ /* 0x000fe200078e0a0f */
[----:B------:R-:W-:Y:S03]  /*4c40*/  USHF.L.U32 UR10, UR4, 0x6, URZ ;  /* 0x00000006040a7899 */ /* 0x000fe600080006ff */
[C---:B------:R-:W-:Y:S05]  /*4c50*/  IMAD R0, R11.reuse, R9, R0 ;  /* 0x000000090b007224 */ /* 0x040fea00078e0200 */
[----:B------:R-:W-:Y:S11]  /*4c60*/  ISETP.GT.U32.AND P1, PT, R11, R0, PT ;  /* 0x000000000b00720c */ /* 0x000ff60003f24070 */
[----:B------:R-:W-:Y:S02]  /*4c70*/  @!UPT UIADD3 URZ, UPT, UPT, URZ, URZ, URZ ;  /* 0x000000fffffff290 */ /* 0x000fe4000fffe0ff */
[-C--:B------:R-:W-:Y:S01]  /*4c80*/  @!P1 IADD3 R0, PT, PT, R0, -R11.reuse, RZ ;  /* 0x8000000b00009210 */ /* 0x080fe20007ffe0ff */
[----:B------:R-:W-:Y:S01]  /*4c90*/  @!P1 VIADD R15, R15, 0x1 ;  /* 0x000000010f0f9836 */ /* 0x000fe20000000000 */
[----:B------:R-:W-:Y:S02]  /*4ca0*/  ISETP.NE.U32.AND P1, PT, R2, RZ, PT ;  /* 0x000000ff0200720c */ /* 0x000fe40003f25070 */
[----:B------:R-:W-:Y:S02]  /*4cb0*/  ISETP.GE.U32.AND P2, PT, R0, R11, PT ;  /* 0x0000000b0000720c */ /* 0x000fe40003f46070 */
[----:B------:R-:W-:Y:S11]  /*4cc0*/  ISETP.NE.AND.EX P1, PT, R3, RZ, PT, P1 ;  /* 0x000000ff0300720c */ /* 0x000ff60003f25310 */
[----:B------:R-:W-:Y:S02]  /*4cd0*/  @P2 IADD3 R15, PT, PT, R15, 0x1, RZ ;  /* 0x000000010f0f2810 */ /* 0x000fe40007ffe0ff */
[----:B------:R-:W-:Y:S02]  /*4ce0*/  ISETP.NE.U32.AND P2, PT, R2, RZ, PT ;  /* 0x000000ff0200720c */ /* 0x000fe40003f45070 */
[----:B------:R-:W-:Y:S02]  /*4cf0*/  R2UR UR13, R15 ;  /* 0x000000000f0d72ca */ /* 0x000fe400000e0000 */
[----:B------:R-:W-:Y:S11]  /*4d00*/  ISETP.NE.AND.EX P2, PT, R3, RZ, PT, P2 ;  /* 0x000000ff0300720c */ /* 0x000ff60003f45320 */
[----:B------:R-:W-:Y:S02]  /*4d10*/  @!UP0 UIADD3 UR13, UPT, UPT, -UR13, URZ, URZ ;  /* 0x000000ff0d0d8290 */ /* 0x000fe4000fffe1ff */
[----:B------:R-:W-:Y:S04]  /*4d20*/  @!UP1 ULOP3.LUT UR13, URZ, UR32, URZ, 0x33, !UPT ;  /* 0x00000020ff0d9292 */ /* 0x000fe8000f8e33ff */
[----:B------:R-:W-:Y:S04]  /*4d30*/  UIADD3 UR5, UPT, UPT, -UR13, URZ, URZ ;  /* 0x000000ff0d057290 */ /* 0x000fe8000fffe1ff */
[----:B------:R-:W-:Y:S01]  /*4d40*/  UIMAD UR12, UR32, UR5, UR12 ;  /* 0x00000005200c72a4 */ /* 0x000fe2000f8e020c */
[----:B------:R-:W-:Y:S11]  /*4d50*/  @!P2 BRA `(.L_x_68) ;  /* 0x000000000030a947 */ /* 0x000ff60003800000 */
[----:B------:R-:W-:Y:S01]  /*4d60*/  UPLOP3.LUT UP3, UPT, UPT, UPT, UP4, 0x80, 0x8 ;  /* 0x000000000008789c */ /* 0x000fe20003f6f040 */
[----:B------:R-:W-:Y:S01]  /*4d70*/  HFMA2 R94, -RZ, RZ, 0, 5.9604644775390625e-08 ;  /* 0x00000001ff5e7431 */ /* 0x000fe200000001ff */
[----:B------:R-:W1:Y:S04]  /*4d80*/  LDCU.64 UR4, c[0x0][0x358] ;  /* 0x00006b00ff0477ac */ /* 0x000e680008000a00 */
[----:B------:R-:W-:Y:S11]  /*4d90*/  PLOP3.LUT P2, PT, PT, PT, UP3, 0x80, 0x8 ;  /* 0x000000000008781c */ /* 0x000ff60003f4f038 */
[----:B------:R-:W-:Y:S02]  /*4da0*/  @!UPT UIADD3 URZ, UPT, UPT, URZ, URZ, URZ ;  /* 0x000000fffffff290 */ /* 0x000fe4000fffe0ff */
[----:B------:R-:W2:Y:S01]  /*4db0*/  @P2 LDC.64 R14, c[0x0][0x888] ;  /* 0x00022200ff0e2b82 */ /* 0x000ea20000000a00 */
[----:B------:R-:W-:Y:S04]  /*4dc0*/  @P2 IMAD R0, R17, R2, RZ ;  /* 0x0000000211002224 */ /* 0x000fe800078e02ff */
[----:B--2---:R-:W-:Y:S01]  /*4dd0*/  @P2 IMAD.WIDE R14, R0, 0x4, R14 ;  /* 0x00000004000e2825 */ /* 0x004fe200078e020e */
[----:B------:R-:W-:Y:S04]  /*4de0*/  MOV R0, 0x1 ;  /* 0x0000000100007802 */ /* 0x000fe80000000f00 */
[----:B-1---5:R1:W5:Y:S01]  /*4df0*/  @P2 LDG.E R41, desc[UR4][R14.64] ;  /* 0x000000040e292981 */ /* 0x022362000c1e1900 */
[----:B------:R-:W-:Y:S01]  /*4e00*/  @!P2 PRMT R94, R0, 0x7610, R94 ;  /* 0x00007610005ea816 */ /* 0x000fe2000000005e */
[----:B-1----:R-:W2:Y:S06]  /*4e10*/  @!P2 LDC R41, c[0x0][0x880] ;  /* 0x00022000ff29ab82 */ /* 0x002eac0000000800 */
.L_x_68:
[----:B--2--5:R-:W-:Y:S01]  /*4e20*/  @!P1 FSETP.EQ.AND P3, PT, R41, RZ, PT ;  /* 0x000000ff2900920b */ /* 0x024fe20003f62000 */
[----:B------:R-:W-:Y:S01]  /*4e30*/  @!UPT UIADD3 URZ, UPT, UPT, URZ, URZ, URZ ;  /* 0x000000fffffff290 */ /* 0x000fe2000fffe0ff */
[----:B------:R-:W-:Y:S11]  /*4e40*/  @!P1 BRA `(.L_x_69) ;  /* 0x0000000000149947 */ /* 0x000ff60003800000 */
[----:B------:R-:W-:Y:S02]  /*4e50*/  LOP3.LUT P1, RZ, R94, 0xff, RZ, 0xc0, !PT ;  /* 0x000000ff5eff7812 */ /* 0x000fe4000782c0ff */
[----:B------:R-:W-:Y:S04]  /*4e60*/  PLOP3.LUT P3, PT, PT, PT, UP3, 0x80, 0x8 ;  /* 0x000000000008781c */ /* 0x000fe80003f6f038 */
[----:B------:R-:W-:Y:S07]  /*4e70*/  PLOP3.LUT P3, PT, P3, PT, PT, 0x8, 0x80 ;  /* 0x000000000080781c */ /* 0x000fee0001f6e170 */
[----:B------:R-:W-:Y:S11]  /*4e80*/  @P1 FSETP.EQ.AND P3, PT, R41, RZ, PT ;  /* 0x000000ff2900120b */ /* 0x000ff60003f62000 */
[----:B------:R-:W-:Y:S02]  /*4e90*/  @!UPT UIADD3 URZ, UPT, UPT, URZ, URZ, URZ ;  /* 0x000000fffffff290 */ /* 0x000fe4000fffe0ff */
.L_x_69:
[----:B------:R-:W-:Y:S01]  /*4ea0*/  ULEA UR4, UR24, UR22, 0x3 ;  /* 0x0000001618047291 */ /* 0x000fe2000f8e18ff */
[----:B------:R-:W-:Y:S02]  /*4eb0*/  SHF.L.U32 R9, R12, 0x1f, RZ ;  /* 0x0000001f0c097819 */ /* 0x000fe400000006ff */
[----:B------:R-:W-:Y:S04]  /*4ec0*/  ELECT P2, URZ, PT ;  /* 0x0000000000ff782f */ /* 0x000fe80003840000 */
[----:B------:R-:W-:Y:S02]  /*4ed0*/  PLOP3.LUT P2, PT, P3, P2, PT, 0xf2, 0x2f ;  /* 0x00000000002f781c */ /* 0x000fe40001f45e72 */
[----:B------:R-:W1:Y:S02]  /*4ee0*/  SYNCS.PHASECHK.TRANS64.TRYWAIT P1, [UR4+0x98], R9 ;  /* 0x00009809ff0075a7 */ /* 0x000e640008021104 */
[----:B-1----:R-:W-:Y:S09]  /*4ef0*/  @!P1 BRA `(.L_x_70) ;  /* 0x0000003c00c09947 */ /* 0x002ff20003800000 */
.L_x_146:
[----:B------:R-:W2:Y:S01]  /*4f00*/  S2UR UR23, SR_CgaCtaId ;  /* 0x00000000001779c3 */ /* 0x000ea20000008800 */
[----:B------:R-:W-:Y:S01]  /*4f10*/  VOTEU.ALL UP0, P2 ;  /* 0x0000000000ff7886 */ /* 0x000fe20001000000 */
[----:B-1----:R-:W-:Y:S01]  /*4f20*/  @!P2 IADD3 R9, P1, PT, R18, 0x580, RZ ;  /* 0x000005801209a810 */ /* 0x002fe20007f3e0ff */
[----:B------:R-:W-:Y:S01]  /*4f30*/  UIADD3 UR6, UPT, UPT, UR24, 0x1, URZ ;  /* 0x0000000118067890 */ /* 0x000fe2000fffe0ff */
[----:B------:R-:W-:Y:S01]  /*4f40*/  @P0 SHF.R.U32.HI R17, RZ, 0x10, R5 ;  /* 0x00000010ff110819 */ /* 0x000fe20000011605 */
[----:B------:R-:W-:Y:S01]  /*4f50*/  UIADD3 UR9, UPT, UPT, UR4, 0x80, URZ ;  /* 0x0000008004097890 */ /* 0x000fe2000fffe0ff */
[----:B------:R-:W-:Y:S01]  /*4f60*/  @!P2 R2UR UR7, R9 ;  /* 0x000000000907a2ca */ /* 0x000fe200000e0000 */
[----:B------:R-:W-:Y:S01]  /*4f70*/  @!UP0 ULEA UR5, UR24, UR22, 0xd ;  /* 0x0000001618058291 */ /* 0x000fe2000f8e68ff */
[----:B------:R-:W-:Y:S01]  /*4f80*/  @!P2 IMAD.X R0, RZ, RZ, R19, P1 ;  /* 0x000000ffff00a224 */ /* 0x000fe200008e0613 */
[----:B------:R-:W-:Y:S01]  /*4f90*/  UMOV UR44, 0x0 ;  /* 0x00000000002c7882 */ /* 0x000fe20000000000 */
[----:B------:R-:W-:Y:S01]  /*4fa0*/  UMOV UR45, 0x10000000 ;  /* 0x10000000002d7882 */ /* 0x000fe20000000000 */
[----:B------:R-:W-:Y:S02]  /*4fb0*/  @!UP0 UIADD3 UR8, UPT, UPT, UR5, 0x200, URZ ;  /* 0x0000020005088890 */ /* 0x000fe4000fffe0ff */
[----:B------:R-:W-:Y:S01]  /*4fc0*/  UISETP.NE.AND UP0, UPT, UR6, 0x3, UPT ;  /* 0x000000030600788c */ /* 0x000fe2000bf05270 */
[----:B------:R-:W-:Y:S01]  /*4fd0*/  @!P2 R2UR UR5, R0 ;  /* 0x000000000005a2ca */ /* 0x000fe200000e0000 */
[----:B------:R-:W-:Y:S02]  /*4fe0*/  @!P2 IMAD.MOV.U32 R0, RZ, RZ, 0x2000 ;  /* 0x00002000ff00a424 */ /* 0x000fe400078e00ff */
[----:B------:R-:W-:Y:S02]  /*4ff0*/  USEL UR6, UR6, URZ, UP0 ;  /* 0x000000ff06067287 */ /* 0x000fe40008000000 */
[----:B------:R-:W-:Y:S01]  /*5000*/  IMAD.U32 R14, RZ, RZ, UR7 ;  /* 0x00000007ff0e7e24 */ /* 0x000fe2000f8e00ff */
[----:B------:R-:W-:Y:S02]  /*5010*/  USEL UR19, URZ, 0x1, UP0 ;  /* 0x00000001ff137887 */ /* 0x000fe40008000000 */
[----:B------:R-:W-:Y:S02]  /*5020*/  VOTEU.ALL UP0, P2 ;  /* 0x0000000000ff7886 */ /* 0x000fe40001000000 */
[----:B------:R-:W-:Y:S01]  /*5030*/  @!P2 R2UR UR20, R14 ;  /* 0x000000000e14a2ca */ /* 0x000fe200000e0000 */
[----:B--2---:R-:W-:Y:S01]  /*5040*/  UPRMT UR7, UR23, 0x654, UR9 ;  /* 0x0000065417077896 */ /* 0x004fe20008000009 */
[----:B------:R-:W-:Y:S01]  /*5050*/  LOP3.LUT R12, R12, UR19, RZ, 0x3c, !PT ;  /* 0x000000130c0c7c12 */ /* 0x000fe2000f8e3cff */
[----:B------:R-:W-:Y:S01]  /*5060*/  IMAD.U32 R15, RZ, RZ, UR5 ;  /* 0x00000005ff0f7e24 */ /* 0x000fe2000f8e00ff */
[----:B------:R-:W-:Y:S02]  /*5070*/  ULEA UR5, UR6, UR22, 0x3 ;  /* 0x0000001606057291 */ /* 0x000fe4000f8e18ff */
[----:B------:R-:W-:Y:S02]  /*5080*/  SHF.L.U32 R11, R12, 0x1f, RZ ;  /* 0x0000001f0c0b7819 */ /* 0x000fe400000006ff */
[----:B------:R-:W-:Y:S11]  /*5090*/  @!P2 R2UR UR21, R15 ;  /* 0x000000000f15a2ca */ /* 0x000ff600000e0000 */
[----:B------:R-:W-:Y:S02]  /*50a0*/  @!UPT UIADD3 URZ, UPT, UPT, URZ, URZ, URZ ;  /* 0x000000fffffff290 */ /* 0x000fe4000fffe0ff */
[----:B------:R1:W-:Y:S01]  /*50b0*/  @!UP0 UTMALDG.4D [UR8], [UR20], desc[UR44] ;  /* 0x00002c08140085b4 */ /* 0x0003e20008019000 */
[----:B------:R1:W-:Y:S01]  /*50c0*/  @!P2 SYNCS.ARRIVE.TRANS64.RED.A0TR RZ, [UR4+0x80], R0 ;  /* 0x00008000ffffa9a7 */ /* 0x0003e20008300404 */
[----:B------:R-:W-:Y:S01]  /*50d0*/  SYNCS.ARRIVE.TRANS64.RED.A1T0 RZ, [UR7], RZ ;  /* 0x000000ffffff79a7 */ /* 0x000fe20008100407 */
[----:B------:R-:W2:Y:S02]  /*50e0*/  SYNCS.PHASECHK.TRANS64.TRYWAIT P1, [UR5+0x98], R11 ;  /* 0x0000980bff0075a7 */ /* 0x000ea40008021105 */
[----:B-12---:R-:W-:Y:S05]  /*50f0*/  @!P1 BRA `(.L_x_71) ;  /* 0x0000003c00589947 */ /* 0x006fea0003800000 */
.L_x_148:
[----:B------:R-:W2:Y:S01]  /*5100*/  S2UR UR19, SR_CgaCtaId ;  /* 0x00000000001379c3 */ /* 0x000ea20000008800 */
[----:B------:R-:W-:Y:S01]  /*5110*/  UIADD3 UR9, UPT, UPT, UR5, 0x80, URZ ;  /* 0x0000008005097890 */ /* 0x000fe2000fffe0ff */
[----:B------:R-:W-:Y:S01]  /*5120*/  @!P2 IADD3 R9, P1, PT, R18, 0x580, RZ ;  /* 0x000005801209a810 */ /* 0x000fe20007f3e0ff */
[----:B------:R-:W-:Y:S01]  /*5130*/  UIADD3 UR23, UPT, UPT, UR14, UR41, URZ ;  /* 0x000000290e177290 */ /* 0x000fe2000fffe0ff */
[----:B------:R-:W-:Y:S01]  /*5140*/  LOP3.LUT R10, R10, 0x1, RZ, 0x3c, !PT ;  /* 0x000000010a0a7812 */ /* 0x000fe200078e3cff */
[----:B------:R-:W-:Y:S01]  /*5150*/  VOTEU.ALL UP0, P2 ;  /* 0x0000000000ff7886 */ /* 0x000fe20001000000 */
[----:B------:R-:W-:Y:S01]  /*5160*/  UMOV UR20, 0x0 ;  /* 0x0000000000147882 */ /* 0x000fe20000000000 */
[----:B-1----:R-:W-:Y:S01]  /*5170*/  @!P2 IMAD.X R0, RZ, RZ, R19, P1 ;  /* 0x000000ffff00a224 */ /* 0x002fe200008e0613 */
[----:B------:R-:W-:Y:S01]  /*5180*/  UMOV UR21, 0x10000000 ;  /* 0x1000000000157882 */ /* 0x000fe20000000000 */
[----:B------:R-:W-:Y:S02]  /*5190*/  UIADD3 UR27, UPT, UPT, UR15, UR40, URZ ;  /* 0x000000280f1b7290 */ /* 0x000fe4000fffe0ff */
[----:B------:R-:W-:Y:S02]  /*51a0*/  @!UP0 ULEA UR4, UR6, UR22, 0xd ;  /* 0x0000001606048291 */ /* 0x000fe4000f8e68ff */
[----:B------:R-:W-:Y:S02]  /*51b0*/  UIADD3 UR6, UPT, UPT, UR6, 0x1, URZ ;  /* 0x0000000106067890 */ /* 0x000fe4000fffe0ff */
[----:B------:R-:W-:Y:S02]  /*51c0*/  @!UP0 UIADD3 UR10, UPT, UPT, UR10, 0x20, URZ ;  /* 0x000000200a0a8890 */ /* 0x000fe4000fffe0ff */
[----:B------:R-:W-:Y:S01]  /*51d0*/  @!UP0 UIADD3 UR8, UPT, UPT, UR4, 0x200, URZ ;  /* 0x0000020004088890 */ /* 0x000fe2000fffe0ff */
[----:B------:R-:W-:Y:S01]  /*51e0*/  @!P2 R2UR UR4, R0 ;  /* 0x000000000004a2ca */ /* 0x000fe200000e0000 */
[----:B------:R-:W-:Y:S02]  /*51f0*/  UISETP.NE.AND UP0, UPT, UR6, 0x3, UPT ;  /* 0x000000030600788c */ /* 0x000fe4000bf05270 */
[----:B------:R-:W-:Y:S02]  /*5200*/  UPLOP3.LUT UP1, UPT, UPT, UPT, UPT, 0x80, 0x8 ;  /* 0x000000000008789c */ /* 0x000fe40003f2f070 */
[----:B------:R-:W-:Y:S01]  /*5210*/  USEL UR24, UR6, URZ, UP0 ;  /* 0x000000ff06187287 */ /* 0x000fe20008000000 */
[----:B------:R-:W-:Y:S02]  /*5220*/  @!P2 R2UR UR6, R9 ;  /* 0x000000000906a2ca */ /* 0x000fe400000e0000 */
[----:B------:R-:W-:Y:S02]  /*5230*/  PLOP3.LUT P0, PT, PT, PT, UP0, 0x80, 0x8 ;  /* 0x000000000008781c */ /* 0x000fe40003f0f008 */
[----:B------:R-:W-:Y:S02]  /*5240*/  VOTEU.ALL UP0, P2 ;  /* 0x0000000000ff7886 */ /* 0x000fe40001000000 */
[----:B------:R-:W-:Y:S01]  /*5250*/  SEL R9, RZ, 0x1, P0 ;  /* 0x00000001ff097807 */ /* 0x000fe20000000000 */
[----:B------:R-:W-:Y:S01]  /*5260*/  IMAD.U32 R15, RZ, RZ, UR4 ;  /* 0x00000004ff0f7e24 */ /* 0x000fe2000f8e00ff */
[----:B--2---:R-:W-:Y:S01]  /*5270*/  UPRMT UR4, UR19, 0x654, UR9 ;  /* 0x0000065413047896 */ /* 0x004fe20008000009 */
[----:B------:R-:W-:Y:S02]  /*5280*/  LOP3.LUT P0, RZ, R6, 0x1, RZ, 0xc0, !PT ;  /* 0x0000000106ff7812 */ /* 0x000fe4000780c0ff */
[----:B------:R-:W-:Y:S02]  /*5290*/  LOP3.LUT R12, R12, R9, RZ, 0x3c, !PT ;  /* 0x000000090c0c7212 */ /* 0x000fe400078e3cff */
[----:B------:R-:W-:Y:S01]  /*52a0*/  IMAD.U32 R14, RZ, RZ, UR6 ;  /* 0x00000006ff0e7e24 */ /* 0x000fe2000f8e00ff */
[----:B------:R-:W-:Y:S04]  /*52b0*/  @!P2 R2UR UR7, R15 ;  /* 0x000000000f07a2ca */ /* 0x000fe800000e0000 */
[----:B------:R-:W-:Y:S11]  /*52c0*/  @!P2 R2UR UR6, R14 ;  /* 0x000000000e06a2ca */ /* 0x000ff600000e0000 */
[----:B------:R-:W-:Y:S02]  /*52d0*/  @!UPT UIADD3 URZ, UPT, UPT, URZ, URZ, URZ ;  /* 0x000000fffffff290 */ /* 0x000fe4000fffe0ff */
[----:B------:R1:W-:Y:S01]  /*52e0*/  @!UP0 UTMALDG.4D [UR8], [UR6], desc[UR20] ;  /* 0x00001408060085b4 */ /* 0x0003e20008019000 */
[----:B------:R1:W-:Y:S01]  /*52f0*/  @!P2 SYNCS.ARRIVE.TRANS64.RED.A0TR RZ, [UR5+0x80], R8 ;  /* 0x00008008ffffa9a7 */ /* 0x0003e20008300405 */
[----:B------:R-:W-:Y:S01]  /*5300*/  SYNCS.ARRIVE.TRANS64.RED.A1T0 RZ, [UR4], RZ ;  /* 0x000000ffffff79a7 */ /* 0x000fe20008100404 */
[----:B------:R-:W-:Y:S05]  /*5310*/  @P0 BRA `(.L_x_72) ;  /* 0xfffffff000500947 */ /* 0x000fea000383ffff */
[----:B------:R-:W-:Y:S01]  /*5320*/  UIADD3 UR22, UPT, UPT, UR22, 0x98, URZ ;  /* 0x0000009816167890 */ /* 0x000fe2000fffe0ff */
[----:B------:R-:W-:-:S03]  /*5330*/  SHF.L.U32 R3, R12, 0x1f, RZ ;  /* 0x0000001f0c037819 */ /* 0x000fc600000006ff */
[----:B------:R-:W-:-:S09]  /*5340*/  ULEA UR4, UR24, UR22, 0x3 ;  /* 0x0000001618047291 */ /* 0x000fd2000f8e18ff */
[----:B------:R-:W2:Y:S02]  /*5350*/  SYNCS.PHASECHK.TRANS64.TRYWAIT P0, [UR4], R3 ;  /* 0x00000003ff0075a7 */ /* 0x000ea40008001104 */
[----:B--2---:R-:W-:Y:S05]  /*5360*/  @!P0 BRA `(.L_x_73) ;  /* 0x0000003800d48947 */ /* 0x004fea0003800000 */
.L_x_150:
[----:B------:R-:W-:-:S04]  /*5370*/  UIADD3 UR4, UPT, UPT, UR24, 0x1, URZ ;  /* 0x0000000118047890 */ /* 0x000fc8000fffe0ff */
[----:B------:R-:W-:-:S04]  /*5380*/  UISETP.NE.AND UP0, UPT, UR4, 0x3, UPT ;  /* 0x000000030400788c */ /* 0x000fc8000bf05270 */
[----:B------:R-:W-:Y:S02]  /*5390*/  USEL UR4, UR4, URZ, UP0 ;  /* 0x000000ff04047287 */ /* 0x000fe40008000000 */
[----:B------:R-:W-:-:S04]  /*53a0*/  PLOP3.LUT P0, PT, PT, PT, UP0, 0x80, 0x8 ;  /* 0x000000000008781c */ /* 0x000fc80003f0f008 */
[----:B--2---:R-:W-:Y:S01]  /*53b0*/  SEL R3, RZ, 0x1, P0 ;  /* 0x00000001ff037807 */ /* 0x004fe20000000000 */
[----:B------:R-:W-:-:S03]  /*53c0*/  IMAD.U32 R0, RZ, RZ, UR4 ;  /* 0x00000004ff007e24 */ /* 0x000fc6000f8e00ff */
[----:B------:R-:W-:Y:S02]  /*53d0*/  LOP3.LUT R12, R12, R3, RZ, 0x3c, !PT ;  /* 0x000000030c0c7212 */ /* 0x000fe400078e3cff */
[C---:B------:R-:W-:Y:S01]  /*53e0*/  LEA R2, R0.reuse, UR22, 0x3 ;  /* 0x0000001600027c11 */ /* 0x040fe2000f8e18ff */
[----:B------:R-:W-:Y:S01]  /*53f0*/  VIADD R0, R0, 0x1 ;  /* 0x0000000100007836 */ /* 0x000fe20000000000 */
[----:B------:R-:W-:-:S04]  /*5400*/  SHF.L.U32 R3, R12, 0x1f, RZ ;  /* 0x0000001f0c037819 */ /* 0x000fc800000006ff */
[----:B------:R-:W2:Y:S01]  /*5410*/  SYNCS.PHASECHK.TRANS64.TRYWAIT P1, [R2+URZ], R3 ;  /* 0x00000003020075a7 */ /* 0x000ea200080211ff */
[----:B------:R-:W-:-:S04]  /*5420*/  ISETP.NE.AND P0, PT, R0, 0x3, PT ;  /* 0x000000030000780c */ /* 0x000fc80003f05270 */
[----:B------:R-:W-:Y:S02]  /*5430*/  SEL R5, RZ, 0x1, P0 ;  /* 0x00000001ff057807 */ /* 0x000fe40000000000 */
[----:B------:R-:W-:Y:S02]  /*5440*/  SEL R0, R0, RZ, P0 ;  /* 0x000000ff00007207 */ /* 0x000fe40000000000 */
[----:B------:R-:W-:Y:S01]  /*5450*/  LOP3.LUT R5, R12, R5, RZ, 0x3c, !PT ;  /* 0x000000050c057212 */ /* 0x000fe200078e3cff */
[----:B--2---:R-:W-:Y:S06]  /*5460*/  @!P1 BRA `(.L_x_74) ;  /* 0x0000003800ac9947 */ /* 0x004fec0003800000 */
.L_x_151:
[----:B------:R-:W-:Y:S02]  /*5470*/  LEA R0, R0, UR22, 0x3 ;  /* 0x0000001600007c11 */ /* 0x000fe4000f8e18ff */
[----:B------:R-:W-:-:S07]  /*5480*/  SHF.L.U32 R5, R5, 0x1f, RZ ;  /* 0x0000001f05057819 */ /* 0x000fce00000006ff */
.L_x_75:
[----:B---3--:R3:W4:Y:S02]  /*5490*/  SYNCS.PHASECHK.TRANS64.TRYWAIT P0, [R0+URZ], R5 ;  /* 0x00000005000075a7 */ /* 0x00872400080011ff */
[----:B----4-:R-:W-:Y:S05]  /*54a0*/  @!P0 NANOSLEEP.SYNCS 0x989680 ;  /* 0x009896800000895d */ /* 0x010fea0003900000 */
[----:B------:R-:W4:Y:S02]  /*54b0*/  @!P0 SYNCS.PHASECHK.TRANS64 P0, [R0+URZ], R5 ;  /* 0x00000005000085a7 */ /* 0x000f2400080010ff */
[----:B-1--4-:R-:W-:Y:S05]  /*54c0*/  @P0 EXIT ;  /* 0x000000000000094d */ /* 0x012fea0003800000 */
[----:B------:R-:W-:Y:S05]  /*54d0*/  BRA `(.L_x_75) ;  /* 0xfffffffc00ec7947 */ /* 0x000fea000383ffff */
.L_x_63:
[----:B------:R-:W-:-:S06]  /*54e0*/  UISETP.GE.AND UP0, UPT, UR15, 0x4, UPT ;  /* 0x000000040f00788c */ /* 0x000fcc000bf06270 */
[----:B------:R-:W-:-:S13]  /*54f0*/  PLOP3.LUT P0, PT, PT, PT, UP0, 0x80, 0x8 ;  /* 0x000000000008781c */ /* 0x000fda0003f0f008 */
[----:B-1----:R-:W-:Y:S05]  /*5500*/  @!P0 EXIT ;  /* 0x000000000000894d */ /* 0x002fea0003800000 */
[----:B------:R-:W1:Y:S08]  /*5510*/  S2UR UR4, SR_CgaCtaId ;  /* 0x00000000000479c3 */ /* 0x000e700000008800 */
[----:B------:R-:W-:Y:S01]  /*5520*/  BAR.SYNC.DEFER_BLOCKING 0x6, 0xa0 ;  /* 0x0182800000007b1d */ /* 0x000fe20000010000 */
[C---:B------:R-:W-:Y:S01]  /*5530*/  IMAD.SHL.U32 R0, R101.reuse, 0x20, RZ ;  /* 0x0000002065007824 */ /* 0x040fe200078e00ff */
[C---:B------:R-:W-:Y:S01]  /*5540*/  SHF.L.U32 R37, R101.reuse, 0x10, RZ ;  /* 0x0000001065257819 */ /* 0x040fe200000006ff */
[C---:B------:R-:W-:Y:S01]  /*5550*/  IMAD.SHL.U32 R109, R101.reuse, 0x4, RZ ;  /* 0x00000004656d7824 */ /* 0x040fe200078e00ff */
[C---:B------:R-:W-:Y:S01]  /*5560*/  LOP3.LUT R102, R101.reuse, 0x2, RZ, 0xc0, !PT ;  /* 0x0000000265667812 */ /* 0x040fe200078ec0ff */
[----:B------:R-:W-:Y:S01]  /*5570*/  USHF.R.S32.HI UR52, URZ, 0x1f, UR5 ;  /* 0x0000001fff347899 */ /* 0x000fe20008011405 */
[----:B------:R-:W-:Y:S01]  /*5580*/  LOP3.LUT R6, R0, 0xc0, RZ, 0xc0, !PT ;  /* 0x000000c000067812 */ /* 0x000fe200078ec0ff */
[----:B------:R-:W-:Y:S01]  /*5590*/  UMOV UR50, 0x400 ;  /* 0x0000040000327882 */ /* 0x000fe20000000000 */
[----:B------:R-:W2:Y:S01]  /*55a0*/  LDCU.64 UR6, c[0x0][0x888] ;  /* 0x00011100ff0677ac */ /* 0x000ea20008000a00 */
[----:B------:R-:W3:Y:S01]  /*55b0*/  LDC.64 R76, c[0x0][0x888] ;  /* 0x00022200ff4c7b82 */ /* 0x000ee20000000a00 */
[C---:B------:R-:W-:Y:S01]  /*55c0*/  LOP3.LUT R93, R101.reuse, 0x60, RZ, 0xc0, !PT ;  /* 0x00000060655d7812 */ /* 0x040fe200078ec0ff */
[----:B------:R-:W-:Y:S01]  /*55d0*/  HFMA2 R36, -RZ, RZ, 0, 0 ;  /* 0x00000000ff247431 */ /* 0x000fe200000001ff */
[----:B------:R-:W-:Y:S01]  /*55e0*/  LOP3.LUT R101, R101, 0x4, RZ, 0xc0, !PT ;  /* 0x0000000465657812 */ /* 0x000fe200078ec0ff */
[----:B------:R-:W-:Y:S01]  /*55f0*/  ULEA.HI UR52, UR52, UR5, URZ, 0x6 ;  /* 0x0000000534347291 */ /* 0x000fe2000f8f30ff */
[----:B------:R-:W-:Y:S01]  /*5600*/  LOP3.LUT R109, R6, 0x18, R109, 0xf8, !PT ;  /* 0x00000018066d7812 */ /* 0x000fe200078ef86d */
[----:B------:R-:W-:Y:S01]  /*5610*/  IMAD.MOV.U32 R92, RZ, RZ, 0x1 ;  /* 0x00000001ff5c7424 */ /* 0x000fe200078e00ff */
[----:B------:R-:W-:Y:S01]  /*5620*/  IADD3 R108, PT, PT, -R101, 0x2, RZ ;  /* 0x00000002656c7810 */ /* 0x000fe20007ffe1ff */
[----:B------:R-:W4:Y:S01]  /*5630*/  LDC.64 R78, c[0x0][0x890] ;  /* 0x00022400ff4e7b82 */ /* 0x000f220000000a00 */
[----:B------:R-:W-:-:S02]  /*5640*/  LOP3.LUT R109, R109, 0xf20, R0, 0xf8, !PT ;  /* 0x00000f206d6d7812 */ /* 0x000fc400078ef800 */
[----:B------:R-:W-:Y:S01]  /*5650*/  CS2R R90, SRZ ;  /* 0x00000000005a7805 */ /* 0x000fe2000001ff00 */
[----:B------:R-:W-:Y:S01]  /*5660*/  IMAD.MOV.U32 R46, RZ, RZ, RZ ;  /* 0x000000ffff2e7224 */ /* 0x000fe200078e00ff */
[----:B------:R-:W-:Y:S01]  /*5670*/  LOP3.LUT R37, R37, 0x600000, RZ, 0xc0, !PT ;  /* 0x0060000025257812 */ /* 0x000fe200078ec0ff */
[----:B------:R-:W-:Y:S01]  /*5680*/  IMAD.MOV R102, RZ, RZ, -R102 ;  /* 0x000000ffff667224 */ /* 0x000fe200078e0a66 */
[----:B-1----:R-:W-:Y:S01]  /*5690*/  ULEA UR50, UR4, UR50, 0x18 ;  /* 0x0000003204327291 */ /* 0x002fe2000f8ec0ff */
[----:B------:R-:W-:Y:S01]  /*56a0*/  IADD3 R101, PT, PT, -R101, RZ, RZ ;  /* 0x000000ff65657210 */ /* 0x000fe20007ffe1ff */
[----:B------:R-:W-:Y:S01]  /*56b0*/  IMAD.SHL.U32 R108, R108, 0x10, RZ ;  /* 0x000000106c6c7824 */ /* 0x000fe200078e00ff */
[----:B------:R-:W1:Y:S01]  /*56c0*/  LDCU UR60, c[0x0][0x370] ;  /* 0x00006e00ff3c77ac */ /* 0x000e620008000800 */
[----:B--2---:R-:W-:Y:S02]  /*56d0*/  IMAD.U32 R97, RZ, RZ, UR6 ;  /* 0x00000006ff617e24 */ /* 0x004fe4000f8e00ff */
[----:B------:R-:W-:Y:S01]  /*56e0*/  IMAD.U32 R96, RZ, RZ, UR7 ;  /* 0x00000007ff607e24 */ /* 0x000fe2000f8e00ff */
[----:B------:R-:W2:Y:S02]  /*56f0*/  LDCU.64 UR6, c[0x0][0x8a8] ;  /* 0x00011500ff0677ac */ /* 0x000ea40008000a00 */
[----:B------:R-:W1:Y:S01]  /*5700*/  LDS R2, [UR50+0x110] ;  /* 0x00011032ff027984 */ /* 0x000e620008000800 */
[----:B------:R-:W-:Y:S01]  /*5710*/  UIADD3 UR4, UPT, UPT, UR50, 0x200, URZ ;  /* 0x0000020032047890 */ /* 0x000fe2000fffe0ff */
[----:B------:R-:W1:Y:S05]  /*5720*/  LDCU UR45, c[0x0][0xb0c] ;  /* 0x00016180ff2d77ac */ /* 0x000e6a0008000800 */
[----:B------:R-:W-:Y:S01]  /*5730*/  IMAD.U32 R0, RZ, RZ, UR4 ;  /* 0x00000004ff007e24 */ /* 0x000fe2000f8e00ff */
[----:B------:R-:W-:Y:S01]  /*5740*/  LEA R109, R109, UR4, 0x1 ;  /* 0x000000046d6d7c11 */ /* 0x000fe2000f8e08ff */
[----:B------:R-:W1:Y:S01]  /*5750*/  LDCU UR38, c[0x0][0xb30] ;  /* 0x00016600ff2677ac */ /* 0x000e620008000800 */
[----:B------:R-:W1:Y:S01]  /*5760*/  LDCU UR61, c[0x0][0x388] ;  /* 0x00007100ff3d77ac */ /* 0x000e620008000800 */
[----:B--2---:R-:W-:-:S02]  /*5770*/  IMAD.U32 R99, RZ, RZ, UR6 ;  /* 0x00000006ff637e24 */ /* 0x004fc4000f8e00ff */
[----:B------:R-:W-:Y:S01]  /*5780*/  IMAD.U32 R98, RZ, RZ, UR7 ;  /* 0x00000007ff627e24 */ /* 0x000fe2000f8e00ff */
[----:B------:R-:W2:Y:S01]  /*5790*/  LDCU.64 UR46, c[0x0][0xb28] ;  /* 0x00016500ff2e77ac */ /* 0x000ea20008000a00 */
[----:B------:R-:W1:Y:S01]  /*57a0*/  LDCU.64 UR62, c[0x0][0x8b0] ;  /* 0x00011600ff3e77ac */ /* 0x000e620008000a00 */
[----:B------:R-:W1:Y:S01]  /*57b0*/  LDCU.128 UR56, c[0x0][0xb10] ;  /* 0x00016200ff3877ac */ /* 0x000e620008000c00 */
[----:B------:R-:W1:Y:S01]  /*57c0*/  LDCU UR55, c[0x0][0x374] ;  /* 0x00006e80ff3777ac */ /* 0x000e620008000800 */
[----:B------:R-:W-:Y:S01]  /*57d0*/  USHF.R.S32.HI UR52, URZ, 0x6, UR52 ;  /* 0x00000006ff347899 */ /* 0x000fe20008011434 */
[----:B------:R-:W-:Y:S01]  /*57e0*/  UMOV UR53, URZ ;  /* 0x000000ff00357c82 */ /* 0x000fe20008000000 */
[----:B------:R-:W-:Y:S01]  /*57f0*/  UMOV UR54, URZ ;  /* 0x000000ff00367c82 */ /* 0x000fe20008000000 */
[C---:B-1----:R-:W-:Y:S01]  /*5800*/  VIADD R3, R2.reuse, 0x40 ;  /* 0x0000004002037836 */ /* 0x042fe20000000000 */
[----:B------:R-:W-:-:S04]  /*5810*/  LOP3.LUT R2, R2, 0xffff, RZ, 0xc0, !PT ;  /* 0x0000ffff02027812 */ /* 0x000fc800078ec0ff */
[----:B------:R-:W-:-:S05]  /*5820*/  LOP3.LUT R3, R3, 0xffff, RZ, 0xc0, !PT ;  /* 0x0000ffff03037812 */ /* 0x000fca00078ec0ff */
[----:B--234-:R1:W-:Y:S02]  /*5830*/  STL.64 [R1], R2 ;  /* 0x0000000201007387 */ /* 0x01c3e40000100a00 */
.L_x_106:
[----:B-1----:R-:W-:Y:S04]  /*5840*/  SHF.L.U32 R3, R90, 0x1f, RZ ;  /* 0x0000001f5a037819 */ /* 0x002fe800000006ff */
[----:B------:R-:W1:Y:S02]  /*5850*/  SYNCS.PHASECHK.TRANS64.TRYWAIT P0, [UR50+0xc0], R3 ;  /* 0x0000c003ff0075a7 */ /* 0x000e640008001132 */
[----:B-1----:R-:W-:Y:S05]  /*5860*/  @!P0 BRA `(.L_x_76) ;  /* 0x0000003400c08947 */ /* 0x002fea0003800000 */
.L_x_153:
[----:B------:R-:W2:Y:S01]  /*5870*/  LDS.128 R80, [UR50+0x100] ;  /* 0x00010032ff507984 */ /* 0x000ea20008000c00 */
[----:B------:R-:W-:Y:S01]  /*5880*/  UIADD3 UR4, UPT, UPT, UR50, 0xc8, URZ ;  /* 0x000000c832047890 */ /* 0x000fe2000fffe0ff */
[----:B------:R-:W-:Y:S01]  /*5890*/  IMAD R2, R36, 0x4, R1 ;  /* 0x0000000424027824 */ /* 0x000fe200078e0201 */
[----:B------:R-:W-:Y:S01]  /*58a0*/  UISETP.GE.AND UP1, UPT, UR39, 0x1, UPT ;  /* 0x000000012700788c */ /* 0x000fe2000bf26270 */
[----:B------:R-:W-:Y:S01]  /*58b0*/  @!PT LDS RZ, [RZ] ;  /* 0x00000000fffff984 */ /* 0x000fe20000000800 */
[----:B------:R-:W-:Y:S01]  /*58c0*/  @!PT LDS RZ, [RZ] ;  /* 0x00000000fffff984 */ /* 0x000fe20000000800 */
[----:B------:R-:W-:Y:S01]  /*58d0*/  @!PT LDS RZ, [RZ] ;  /* 0x00000000fffff984 */ /* 0x000fe20000000800 */
[----:B------:R-:W-:Y:S01]  /*58e0*/  @!PT LDS RZ, [RZ] ;  /* 0x00000000fffff984 */ /* 0x000fe20000000800 */
[----:B------:R3:W-:Y:S06]  /*58f0*/  MEMBAR.ALL.CTA ;  /* 0x0000000000007992 */ /* 0x0007ec0000008000 */
[----:B---3--:R-:W3:Y:S01]  /*5900*/  FENCE.VIEW.ASYNC.S ;  /* 0x00000000000073c6 */ /* 0x008ee20000000000 */
[----:B------:R-:W-:Y:S09]  /*5910*/  UPRMT UR4, URZ, 0x654, UR4 ;  /* 0x00000654ff047896 */ /* 0x000ff20008000004 */
[----:B---3--:R-:W-:Y:S01]  /*5920*/  SYNCS.ARRIVE.TRANS64.RED.A1T0 RZ, [UR4], RZ ;  /* 0x000000ffffff79a7 */ /* 0x008fe20008100404 */
[----:B------:R-:W5:Y:S01]  /*5930*/  LDL R2, [R2] ;  /* 0x0000000002027983 */ /* 0x000f620000100800 */
[----:B--2---:R-:W-:Y:S11]  /*5940*/  LOP3.LUT P0, RZ, R82, 0x1, RZ, 0xc0, !PT ;  /* 0x0000000152ff7812 */ /* 0x004ff6000780c0ff */
[----:B------:R-:W-:Y:S02]  /*5950*/  @!UPT UIADD3 URZ, UPT, UPT, URZ, URZ, URZ ;  /* 0x000000fffffff290 */ /* 0x000fe4000fffe0ff */
[----:B------:R-:W-:Y:S01]  /*5960*/  VOTEU.ANY UP0, P0 ;  /* 0x0000000000ff7886 */ /* 0x000fe20000000100 */
[----:B------:R-:W-:Y:S11]  /*5970*/  PLOP3.LUT P0, PT, PT, PT, UP0, 0x80, 0x8 ;  /* 0x000000000008781c */ /* 0x000ff60003f0f008 */
[----:B------:R-:W-:Y:S02]  /*5980*/  @!UPT UIADD3 URZ, UPT, UPT, URZ, URZ, URZ ;  /* 0x000000fffffff290 */ /* 0x000fe4000fffe0ff */
[----:B-1----:R-:W-:Y:S02]  /*5990*/  @P0 MOV R3, R80 ;  /* 0x0000005000030202 */ /* 0x002fe40000000f00 */
[----:B------:R-:W-:Y:S02]  /*59a0*/  @P0 LOP3.LUT R0, R81, 0xffff, RZ, 0xc0, !PT ;  /* 0x0000ffff51000812 */ /* 0x000fe400078ec0ff */
[----:B------:R-:W-:Y:S02]  /*59b0*/  @P0 R2UR UR5, R3 ;  /* 0x00000000030502ca */ /* 0x000fe400000e0000 */
[----:B------:R-:W-:Y:S01]  /*59c0*/  @P0 R2UR UR4, R0 ;  /* 0x00000000000402ca */ /* 0x000fe200000e0000 */
[----:B------:R-:W-:Y:S05]  /*59d0*/  IMAD.U32 R0, RZ, RZ, UR52 ;  /* 0x00000034ff007e24 */ /* 0x000fea000f8e00ff */
[----:B------:R-:W-:Y:S05]  /*59e0*/  IABS R3, R0 ;  /* 0x0000000000037213 */ /* 0x000fea0000000000 */
[----:B------:R-:W-:Y:S02]  /*59f0*/  @UP0 UMOV UR37, UR5 ;  /* 0x0000000500250c82 */ /* 0x000fe40008000000 */
[----:B------:R-:W-:Y:S01]  /*5a00*/  @UP0 UMOV UR36, UR4 ;  /* 0x0000000400240c82 */ /* 0x000fe20008000000 */
[----:B------:R-:W-:Y:S05]  /*5a10*/  BRA.U !UP1, `(.L_x_77) ;  /* 0x0000000109cc7547 */ /* 0x000fea000b800000 */
[----:B------:R-:W1:Y:S01]  /*5a20*/  LDCU UR9, c[0x0][0xb20] ;  /* 0x00016400ff0977ac */ /* 0x000e620008000800 */
[----:B------:R-:W-:Y:S02]  /*5a30*/  UIMAD.WIDE.U32 UR4, UR55, UR59, URZ ;  /* 0x0000003b370472a5 */ /* 0x000fe4000f8e00ff */
[----:B------:R-:W-:Y:S02]  /*5a40*/  UIMAD.WIDE.U32 UR6, UR60, UR56, URZ ;  /* 0x000000383c0672a5 */ /* 0x000fe4000f8e00ff */
[----:B------:R-:W-:Y:S02]  /*5a50*/  UIMAD.WIDE.U32 UR10, UR36, UR59, URZ ;  /* 0x0000003b240a72a5 */ /* 0x000fe4000f8e00ff */
[----:B------:R-:W-:Y:S02]  /*5a60*/  UISETP.NE.AND UP0, UPT, UR58, 0x1, UPT ;  /* 0x000000013a00788c */ /* 0x000fe4000bf05270 */
[----:B------:R-:W-:Y:S02]  /*5a70*/  UISETP.NE.AND UP1, UPT, UR45, 0x1, UPT ;  /* 0x000000012d00788c */ /* 0x000fe4000bf25270 */
[----:B------:R-:W-:Y:S02]  /*5a80*/  UISETP.NE.AND UP2, UPT, UR39, 0x1, UPT ;  /* 0x000000012700788c */ /* 0x000fe4000bf45270 */
[----:B------:R-:W-:Y:S01]  /*5a90*/  UIMAD.WIDE.U32 UR12, UR37, UR56, URZ ;  /* 0x00000038250c72a5 */ /* 0x000fe2000f8e00ff */
[----:B------:R-:W-:Y:S01]  /*5aa0*/  UMOV UR4, UR5 ;  /* 0x0000000500047c82 */ /* 0x000fe20008000000 */
[----:B------:R-:W-:Y:S01]  /*5ab0*/  UMOV UR6, UR11 ;  /* 0x0000000b00067c82 */ /* 0x000fe20008000000 */
[----:B-1----:R-:W-:Y:S03]  /*5ac0*/  USHF.R.U32.HI UR8, URZ, UR9, UR4 ;  /* 0x00000009ff087299 */ /* 0x002fe60008011604 */
[----:B------:R-:W-:Y:S02]  /*5ad0*/  UMOV UR4, UR7 ;  /* 0x0000000700047c82 */ /* 0x000fe40008000000 */
[----:B------:R-:W-:Y:S02]  /*5ae0*/  USHF.R.U32.HI UR5, URZ, UR57, UR4 ;  /* 0x00000039ff057299 */ /* 0x000fe40008011604 */
[----:B------:R-:W-:Y:S02]  /*5af0*/  USEL UR4, UR55, UR8, !UP0 ;  /* 0x0000000837047287 */ /* 0x000fe4000c000000 */
[----:B------:R-:W-:Y:S02]  /*5b00*/  USHF.R.U32.HI UR8, URZ, UR9, UR6 ;  /* 0x00000009ff087299 */ /* 0x000fe40008011606 */
[----:B------:R-:W-:Y:S02]  /*5b10*/  UIMAD.WIDE.U32 UR6, UR4, UR46, URZ ;  /* 0x0000002e040672a5 */ /* 0x000fe4000f8e00ff */
[----:B------:R-:W-:Y:S02]  /*5b20*/  USEL UR9, UR60, UR5, !UP1 ;  /* 0x000000053c097287 */ /* 0x000fe4000c800000 */
[----:B------:R-:W-:Y:S02]  /*5b30*/  USEL UR8, UR36, UR8, !UP0 ;  /* 0x0000000824087287 */ /* 0x000fe4000c000000 */
[----:B------:R-:W-:Y:S01]  /*5b40*/  UIMAD.WIDE.U32 UR10, UR9, UR46, URZ ;  /* 0x0000002e090a72a5 */ /* 0x000fe2000f8e00ff */
[----:B------:R-:W-:Y:S01]  /*5b50*/  UMOV UR6, UR7 ;  /* 0x0000000700067c82 */ /* 0x000fe20008000000 */
[----:B------:R-:W-:Y:S01]  /*5b60*/  UMOV UR5, UR13 ;  /* 0x0000000d00057c82 */ /* 0x000fe20008000000 */
[----:B------:R-:W-:Y:S02]  /*5b70*/  @UP2 USHF.R.U32.HI UR4, URZ, UR47, UR6 ;  /* 0x0000002fff042299 */ /* 0x000fe40008011606 */
[----:B------:R-:W-:Y:S02]  /*5b80*/  USHF.R.U32.HI UR5, URZ, UR57, UR5 ;  /* 0x00000039ff057299 */ /* 0x000fe40008011605 */
[----:B------:R-:W-:Y:S02]  /*5b90*/  UIMAD UR4, UR39, UR4, URZ ;  /* 0x00000004270472a4 */ /* 0x000fe4000f8e02ff */
[----:B------:R-:W-:Y:S02]  /*5ba0*/  USEL UR5, UR37, UR5, !UP1 ;  /* 0x0000000525057287 */ /* 0x000fe4000c800000 */
[----:B------:R-:W-:Y:S01]  /*5bb0*/  UISETP.GE.AND UP0, UPT, UR8, UR4, UPT ;  /* 0x000000040800728c */ /* 0x000fe2000bf06270 */
[----:B------:R-:W-:Y:S01]  /*5bc0*/  UMOV UR6, UR11 ;  /* 0x0000000b00067c82 */ /* 0x000fe20008000000 */
[----:B------:R-:W-:Y:S02]  /*5bd0*/  UIMAD.WIDE.U32 UR10, UR8, UR46, URZ ;  /* 0x0000002e080a72a5 */ /* 0x000fe4000f8e00ff */
[----:B------:R-:W-:Y:S04]  /*5be0*/  @UP2 USHF.R.U32.HI UR9, URZ, UR47, UR6 ;  /* 0x0000002fff092299 */ /* 0x000fe80008011606 */
[----:B------:R-:W-:Y:S01]  /*5bf0*/  UIMAD UR6, UR39, UR9, URZ ;  /* 0x00000009270672a4 */ /* 0x000fe2000f8e02ff */
[----:B------:R-:W-:Y:S03]  /*5c00*/  UMOV UR4, UR11 ;  /* 0x0000000b00047c82 */ /* 0x000fe60008000000 */
[----:B------:R-:W-:Y:S02]  /*5c10*/  UISETP.GE.OR UP0, UPT, UR5, UR6, UP0 ;  /* 0x000000060500728c */ /* 0x000fe40008706670 */
[----:B------:R-:W-:Y:S02]  /*5c20*/  USHF.R.U32.HI UR4, URZ, UR47, UR4 ;  /* 0x0000002fff047299 */ /* 0x000fe40008011604 */
[----:B------:R-:W-:Y:S02]  /*5c30*/  UIMAD.WIDE.U32 UR6, UR5, UR46, URZ ;  /* 0x0000002e050672a5 */ /* 0x000fe4000f8e00ff */
[----:B------:R-:W-:Y:S02]  /*5c40*/  USEL UR11, UR8, UR4, !UP2 ;  /* 0x00000004080b7287 */ /* 0x000fe4000d000000 */
[----:B------:R-:W-:Y:S02]  /*5c50*/  UIADD3 UR6, UPT, UPT, -UR5, URZ, URZ ;  /* 0x000000ff05067290 */ /* 0x000fe4000fffe1ff */
[----:B------:R-:W-:Y:S02]  /*5c60*/  UIADD3 UR10, UPT, UPT, -UR11, URZ, URZ ;  /* 0x000000ff0b0a7290 */ /* 0x000fe4000fffe1ff */
[----:B------:R-:W-:Y:S02]  /*5c70*/  UIMAD UR6, UR45, UR6, UR37 ;  /* 0x000000062d0672a4 */ /* 0x000fe4000f8e0225 */
[----:B------:R-:W-:Y:S01]  /*5c80*/  UIMAD UR10, UR39, UR10, UR8 ;  /* 0x0000000a270a72a4 */ /* 0x000fe2000f8e0208 */
[----:B------:R-:W-:Y:S01]  /*5c90*/  @!UP0 UMOV UR4, UR7 ;  /* 0x0000000700048c82 */ /* 0x000fe20008000000 */
[----:B------:R-:W-:Y:S02]  /*5ca0*/  UIADD3 UR7, UPT, UPT, -UR8, URZ, URZ ;  /* 0x000000ff08077290 */ /* 0x000fe4000fffe1ff */
[----:B------:R-:W-:Y:S04]  /*5cb0*/  @!UP0 USHF.R.U32.HI UR4, URZ, UR47, UR4 ;  /* 0x0000002fff048299 */ /* 0x000fe80008011604 */
[----:B------:R-:W-:Y:S04]  /*5cc0*/  @!UP0 USEL UR4, UR5, UR4, !UP2 ;  /* 0x0000000405048287 */ /* 0x000fe8000d000000 */
[----:B------:R-:W-:Y:S02]  /*5cd0*/  @!UP0 UIMAD UR9, UR9, UR10, UR4 ;  /* 0x0000000a090982a4 */ /* 0x000fe4000f8e0204 */
[----:B------:R-:W-:Y:S02]  /*5ce0*/  @!UP0 UIADD3 UR10, UPT, UPT, UR11, -UR4, URZ ;  /* 0x800000040b0a8290 */ /* 0x000fe4000fffe0ff */
[----:B------:R-:W-:Y:S02]  /*5cf0*/  UIMAD UR4, UR58, UR7, UR36 ;  /* 0x000000073a0472a4 */ /* 0x000fe4000f8e0224 */
[----:B------:R-:W-:Y:S03]  /*5d00*/  @!UP0 UIMAD UR8, UR10, UR39, UR5 ;  /* 0x000000270a0882a4 */ /* 0x000fe6000f8e0205 */
[----:B------:R-:W-:Y:S02]  /*5d10*/  @!UP0 UMOV UR5, UR9 ;  /* 0x0000000900058c82 */ /* 0x000fe40008000000 */
[----:B------:R-:W-:Y:S02]  /*5d20*/  UIMAD UR37, UR5, UR45, UR6 ;  /* 0x0000002d052572a4 */ /* 0x000fe4000f8e0206 */
[----:B------:R-:W-:Y:S11]  /*5d30*/  UIMAD UR36, UR8, UR58, UR4 ;  /* 0x0000003a082472a4 */ /* 0x000ff6000f8e0204 */
[----:B------:R-:W-:Y:S01]  /*5d40*/  @!UPT UIADD3 URZ, UPT, UPT, URZ, URZ, URZ ;  /* 0x000000fffffff290 */ /* 0x000fe2000fffe0ff */
.L_x_77:
[----:B------:R-:W-:Y:S01]  /*5d50*/  UISETP.NE.AND UP4, UPT, UR61, URZ, UPT ;  /* 0x000000ff3d00728c */ /* 0x000fe2000bf85270 */
[----:B------:R-:W-:Y:S01]  /*5d60*/  R2UR UR6, R3 ;  /* 0x00000000030672ca */ /* 0x000fe200000e0000 */
[----:B------:R-:W-:Y:S01]  /*5d70*/  UIADD3 UR11, UPT, UPT, UR50, 0x200, URZ ;  /* 0x00000200320b7890 */ /* 0x000fe2000fffe0ff */
[----:B------:R-:W-:Y:S01]  /*5d80*/  IABS R0, R0 ;  /* 0x0000000000007213 */ /* 0x000fe20000000000 */
[----:B------:R-:W-:Y:S01]  /*5d90*/  USHF.L.U32 UR42, UR27, 0x7, URZ ;  /* 0x000000071b2a7899 */ /* 0x000fe200080006ff */
[----:B------:R-:W-:Y:S03]  /*5da0*/  @P0 SHF.R.U32.HI R103, RZ, 0x10, R81 ;  /* 0x00000010ff670819 */ /* 0x000fe60000011651 */
[----:B------:R-:W-:Y:S05]  /*5db0*/  IMAD.MOV R0, RZ, RZ, -R0 ;  /* 0x000000ffff007224 */ /* 0x000fea00078e0a00 */
[----:B------:R-:W-:Y:S01]  /*5dc0*/  R2UR UR9, R0 ;  /* 0x00000000000972ca */ /* 0x000fe200000e0000 */
[----:B------:R-:W1:Y:S10]  /*5dd0*/  I2F.RP R5, UR6 ;  /* 0x0000000600057d06 */ /* 0x000e740008209400 */
[----:B-1----:R-:W1:Y:S02]  /*5de0*/  MUFU.RCP R3, R5 ;  /* 0x0000000500037308 */ /* 0x002e640000001000 */
[----:B-1----:R-:W-:Y:S08]  /*5df0*/  VIADD R4, R3, 0xffffffe ;  /* 0x0ffffffe03047836 */ /* 0x002ff00000000000 */
[----:B------:R-:W1:Y:S02]  /*5e00*/  F2I.FTZ.U32.TRUNC.NTZ R3, R4 ;  /* 0x0000000400037305 */ /* 0x000e64000021f000 */
[----:B-1----:R-:W-:Y:S01]  /*5e10*/  R2UR UR5, R3 ;  /* 0x00000000030572ca */ /* 0x002fe200000e0000 */
[----:B------:R-:W-:Y:S05]  /*5e20*/  IMAD.U32 R3, RZ, RZ, UR23 ;  /* 0x00000017ff037e24 */ /* 0x000fea000f8e00ff */
[----:B------:R-:W-:Y:S04]  /*5e30*/  IABS R3, R3 ;  /* 0x0000000300037213 */ /* 0x000fe80000000000 */
[----:B------:R-:W-:Y:S01]  /*5e40*/  R2UR UR8, R3 ;  /* 0x00000000030872ca */ /* 0x000fe200000e0000 */
[----:B------:R-:W-:Y:S02]  /*5e50*/  IMAD.U32 R3, RZ, RZ, UR61 ;  /* 0x0000003dff037e24 */ /* 0x000fe4000f8e00ff */
[----:B------:R-:W-:Y:S03]  /*5e60*/  UIADD3 UR4, UPT, UPT, URZ, -UR5, URZ ;  /* 0x80000005ff047290 */ /* 0x000fe6000fffe0ff */
[----:B------:R-:W-:Y:S01]  /*5e70*/  IABS R5, R3 ;  /* 0x0000000300057213 */ /* 0x000fe20000000000 */
[----:B------:R-:W-:Y:S03]  /*5e80*/  UIMAD UR7, UR4, UR6, URZ ;  /* 0x00000006040772a4 */ /* 0x000fe6000f8e02ff */
[----:B------:R-:W-:Y:S01]  /*5e90*/  UMOV UR4, URZ ;  /* 0x000000ff00047c82 */ /* 0x000fe20008000000 */
[----:B------:R-:W1:Y:S01]  /*5ea0*/  I2F.RP R0, R5 ;  /* 0x0000000500007306 */ /* 0x000e620000209400 */
[----:B------:R-:W-:Y:S07]  /*5eb0*/  UIMAD.WIDE.U32 UR4, UR5, UR7, UR4 ;  /* 0x00000007050472a5 */ /* 0x000fee000f8e0004 */
[----:B------:R-:W-:Y:S02]  /*5ec0*/  UMOV UR4, UR5 ;  /* 0x0000000500047c82 */ /* 0x000fe40008000000 */
[----:B------:R-:W-:Y:S01]  /*5ed0*/  UIMAD.WIDE.U32 UR4, UR4, UR8, URZ ;  /* 0x00000008040472a5 */ /* 0x000fe2000f8e00ff */
[----:B-1----:R-:W1:Y:S06]  /*5ee0*/  MUFU.RCP R0, R0 ;  /* 0x0000000000007308 */ /* 0x002e6c0000001000 */
[----:B------:R-:W-:Y:S02]  /*5ef0*/  UMOV UR43, UR5 ;  /* 0x00000005002b7c82 */ /* 0x000fe40008000000 */
[----:B------:R-:W-:Y:S04]  /*5f00*/  UIMAD UR4, UR43, UR9, UR8 ;  /* 0x000000092b0472a4 */ /* 0x000fe8000f8e0208 */
[----:B------:R-:W-:Y:S01]  /*5f10*/  UISETP.GT.U32.AND UP0, UPT, UR6, UR4, UPT ;  /* 0x000000040600728c */ /* 0x000fe2000bf04070 */
[----:B-1----:R-:W-:Y:S10]  /*5f20*/  IADD3 R6, PT, PT, R0, 0xffffffe, RZ ;  /* 0x0ffffffe00067810 */ /* 0x002ff40007ffe0ff */
[----:B------:R-:W-:Y:S02]  /*5f30*/  @!UP0 UIADD3 UR4, UPT, UPT, UR4, -UR6, URZ ;  /* 0x8000000604048290 */ /* 0x000fe4000fffe0ff */
[----:B------:R-:W-:Y:S01]  /*5f40*/  @!UP0 UIADD3 UR43, UPT, UPT, UR43, 0x1, URZ ;  /* 0x000000012b2b8890 */ /* 0x000fe2000fffe0ff */
[----:B------:R1:W2:Y:S01]  /*5f50*/  F2I.FTZ.U32.TRUNC.NTZ R7, R6 ;  /* 0x0000000600077305 */ /* 0x0002a2000021f000 */
[----:B------:R-:W-:Y:S02]  /*5f60*/  UISETP.GE.U32.AND UP2, UPT, UR4, UR6, UPT ;  /* 0x000000060400728c */ /* 0x000fe4000bf46070 */
[----:B------:R-:W-:Y:S02]  /*5f70*/  ULOP3.LUT UR4, UR23, UR52, URZ, 0x3c, !UPT ;  /* 0x0000003417047292 */ /* 0x000fe4000f8e3cff */
[----:B------:R-:W-:Y:S02]  /*5f80*/  UISETP.NE.AND UP0, UPT, UR52, URZ, UPT ;  /* 0x000000ff3400728c */ /* 0x000fe4000bf05270 */
[----:B------:R-:W-:Y:S05]  /*5f90*/  UISETP.GE.AND UP1, UPT, UR4, URZ, UPT ;  /* 0x000000ff0400728c */ /* 0x000fea000bf26270 */
[----:B------:R-:W-:Y:S01]  /*5fa0*/  @UP2 UIADD3 UR43, UPT, UPT, UR43, 0x1, URZ ;  /* 0x000000012b2b2890 */ /* 0x000fe2000fffe0ff */
[----:B-1----:R-:W-:Y:S02]  /*5fb0*/  HFMA2 R6, -RZ, RZ, 0, 0 ;  /* 0x00000000ff067431 */ /* 0x002fe400000001ff */
[--C-:B--2---:R-:W-:Y:S03]  /*5fc0*/  IMAD.MOV R4, RZ, RZ, -R7.reuse ;  /* 0x000000ffff047224 */ /* 0x104fe600078e0a07 */
[----:B------:R-:W-:Y:S02]  /*5fd0*/  @!UP1 UIADD3 UR43, UPT, UPT, -UR43, URZ, URZ ;  /* 0x000000ff2b2b9290 */ /* 0x000fe4000fffe1ff */
[----:B------:R-:W-:Y:S01]  /*5fe0*/  @!UP0 ULOP3.LUT UR43, URZ, UR52, URZ, 0x33, !UPT ;  /* 0x00000034ff2b8292 */ /* 0x000fe2000f8e33ff */
[----:B------:R-:W-:Y:S01]  /*5ff0*/  IMAD R3, R4, R5, RZ ;  /* 0x0000000504037224 */ /* 0x000fe200078e02ff */
[----:B------:R-:W-:Y:S02]  /*6000*/  UISETP.NE.AND UP0, UPT, UR38, 0x1, UPT ;  /* 0x000000012600788c */ /* 0x000fe4000bf05270 */
[----:B------:R-:W-:Y:S01]  /*6010*/  ULOP3.LUT UR4, UR43, UR61, URZ, 0x3c, !UPT ;  /* 0x0000003d2b047292 */ /* 0x000fe2000f8e3cff */
[----:B------:R-:W-:Y:S03]  /*6020*/  IMAD.HI.U32 R7, R7, R3, R6 ;  /* 0x0000000307077227 */ /* 0x000fe600078e0006 */
[----:B------:R-:W-:Y:S01]  /*6030*/  UISETP.GE.AND UP3, UPT, UR4, URZ, UPT ;  /* 0x000000ff0400728c */ /* 0x000fe2000bf66270 */
[----:B------:R-:W-:Y:S04]  /*6040*/  IMAD.U32 R0, RZ, RZ, UR43 ;  /* 0x0000002bff007e24 */ /* 0x000fe8000f8e00ff */
[----:B------:R-:W1:Y:S01]  /*6050*/  @!UP0 LDCU.128 UR12, c[0x0][0xb10] ;  /* 0x00016200ff0c87ac */ /* 0x000e620008000c00 */
[----:B------:R-:W-:Y:S05]  /*6060*/  IABS R0, R0 ;  /* 0x0000000000007213 */ /* 0x000fea0000000000 */
[----:B------:R-:W-:Y:S01]  /*6070*/  IMAD.HI.U32 R7, R7, R0, RZ ;  /* 0x0000000007077227 */ /* 0x000fe200078e00ff */
[----:B------:R-:W2:Y:S03]  /*6080*/  @!UP0 LDCU UR5, c[0x0][0xb0c] ;  /* 0x00016180ff0587ac */ /* 0x000ea60008000800 */
[----:B------:R-:W-:Y:S01]  /*6090*/  IMAD.MOV R3, RZ, RZ, -R7 ;  /* 0x000000ffff037224 */ /* 0x000fe200078e0a07 */
[----:B------:R-:W3:Y:S03]  /*60a0*/  @!UP0 LDCU UR10, c[0x0][0xb20] ;  /* 0x00016400ff0a87ac */ /* 0x000ee60008000800 */
[C---:B------:R-:W-:Y:S01]  /*60b0*/  IMAD R0, R5.reuse, R3, R0 ;  /* 0x0000000305007224 */ /* 0x040fe200078e0200 */
[----:B-1----:R-:W-:Y:S04]  /*60c0*/  UIMAD.WIDE.U32 UR6, UR37, UR12, URZ ;  /* 0x0000000c250672a5 */ /* 0x002fe8000f8e00ff */
[----:B------:R-:W-:Y:S01]  /*60d0*/  ISETP.GT.U32.AND P1, PT, R5, R0, PT ;  /* 0x000000000500720c */ /* 0x000fe20003f24070 */
[----:B------:R-:W-:Y:S02]  /*60e0*/  UIMAD.WIDE.U32 UR8, UR36, UR15, URZ ;  /* 0x0000000f240872a5 */ /* 0x000fe4000f8e00ff */
[----:B------:R-:W-:Y:S01]  /*60f0*/  @!UP0 UISETP.NE.AND UP1, UPT, UR14, 0x1, UPT ;  /* 0x000000010e00888c */ /* 0x000fe2000bf25270 */
[----:B------:R-:W-:Y:S01]  /*6100*/  @!UP0 UMOV UR6, UR7 ;  /* 0x0000000700068c82 */ /* 0x000fe20008000000 */
[----:B--2---:R-:W-:Y:S02]  /*6110*/  @!UP0 UISETP.NE.AND UP2, UPT, UR5, 0x1, UPT ;  /* 0x000000010500888c */ /* 0x004fe4000bf45270 */
[----:B------:R-:W-:Y:S01]  /*6120*/  @!UP0 USHF.R.U32.HI UR6, URZ, UR13, UR6 ;  /* 0x0000000dff068299 */ /* 0x000fe20008011606 */
[----:B------:R-:W-:Y:S02]  /*6130*/  @!UP0 UMOV UR4, UR9 ;  /* 0x0000000900048c82 */ /* 0x000fe40008000000 */
[----:B---3--:R-:W-:Y:S03]  /*6140*/  @!UP0 USHF.R.U32.HI UR4, URZ, UR10, UR4 ;  /* 0x0000000aff048299 */ /* 0x008fe60008011604 */
[----:B------:R-:W-:Y:S01]  /*6150*/  @!P1 IMAD.IADD R0, R0, 0x1, -R5 ;  /* 0x0000000100009824 */ /* 0x000fe200078e0a05 */
[----:B------:R-:W-:Y:S01]  /*6160*/  @!UP0 USEL UR7, UR37, UR6, !UP2 ;  /* 0x0000000625078287 */ /* 0x000fe2000d000000 */
[----:B------:R-:W-:Y:S01]  /*6170*/  @!P1 IADD3 R7, PT, PT, R7, 0x1, RZ ;  /* 0x0000000107079810 */ /* 0x000fe20007ffe0ff */
[----:B------:R-:W-:Y:S02]  /*6180*/  @!UP0 USEL UR6, UR36, UR4, !UP1 ;  /* 0x0000000424068287 */ /* 0x000fe4000c800000 */
[----:B------:R-:W-:Y:S02]  /*6190*/  ISETP.GE.U32.AND P2, PT, R0, R5, PT ;  /* 0x000000050000720c */ /* 0x000fe40003f46070 */
[----:B------:R-:W-:Y:S02]  /*61a0*/  @!UP0 UIADD3 UR4, UPT, UPT, -UR7, UR6, URZ ;  /* 0x0000000607048290 */ /* 0x000fe4000fffe1ff */
[----:B------:R-:W-:Y:S02]  /*61b0*/  @!UP0 UIADD3 UR6, UPT, UPT, UR7, -UR6, URZ ;  /* 0x8000000607068290 */ /* 0x000fe4000fffe0ff */
[----:B------:R-:W-:Y:S02]  /*61c0*/  @!UP0 UIMAD UR37, UR4, UR5, UR37 ;  /* 0x00000005042582a4 */ /* 0x000fe4000f8e0225 */
[----:B------:R-:W-:Y:S02]  /*61d0*/  @!UP0 UIMAD UR36, UR6, UR14, UR36 ;  /* 0x0000000e062482a4 */ /* 0x000fe4000f8e0224 */
[----:B------:R-:W-:Y:S02]  /*61e0*/  ULOP3.LUT UP0, URZ, UR11, 0x1b0, URZ, 0xc0, !UPT ;  /* 0x000001b00bff7892 */ /* 0x000fe4000f80c0ff */
[----:B------:R-:W-:Y:S01]  /*61f0*/  UIADD3 UR4, UPT, UPT, -UR43, URZ, URZ ;  /* 0x000000ff2b047290 */ /* 0x000fe2000fffe1ff */
[----:B------:R-:W-:Y:S03]  /*6200*/  @P2 VIADD R7, R7, 0x1 ;  /* 0x0000000107072836 */ /* 0x000fe60000000000 */
[----:B------:R-:W-:Y:S02]  /*6210*/  UIMAD UR5, UR52, UR4, UR23 ;  /* 0x00000004340572a4 */ /* 0x000fe4000f8e0217 */
[----:B------:R-:W-:Y:S02]  /*6220*/  R2UR UR44, R7 ;  /* 0x00000000072c72ca */ /* 0x000fe400000e0000 */
[----:B------:R-:W-:Y:S11]  /*6230*/  USHF.L.U32 UR51, UR5, 0x6, URZ ;  /* 0x0000000605337899 */ /* 0x000ff600080006ff */
[----:B------:R-:W-:Y:S02]  /*6240*/  @!UP3 UIADD3 UR44, UPT, UPT, -UR44, URZ, URZ ;  /* 0x000000ff2c2cb290 */ /* 0x000fe4000fffe1ff */
[----:B------:R-:W-:Y:S04]  /*6250*/  @!UP4 ULOP3.LUT UR44, URZ, UR61, URZ, 0x33, !UPT ;  /* 0x0000003dff2cc292 */ /* 0x000fe8000f8e33ff */
[----:B------:R-:W-:Y:S04]  /*6260*/  UIADD3 UR4, UPT, UPT, -UR44, URZ, URZ ;  /* 0x000000ff2c047290 */ /* 0x000fe8000fffe1ff */
[----:B------:R-:W-:Y:S01]  /*6270*/  UIMAD UR43, UR61, UR4, UR43 ;  /* 0x000000043d2b72a4 */ /* 0x000fe2000f8e022b */
[----:B------:R-:W-:Y:S11]  /*6280*/  BRA.U !UP0, `(.L_x_78) ;  /* 0x00000001087c7547 */ /* 0x000ff6000b800000 */
[----:B------:R-:W1:Y:S01]  /*6290*/  LDCU.64 UR8, c[0x4][0x80] ;  /* 0x01001000ff0877ac */ /* 0x000e620008000a00 */
[----:B------:R-:W-:Y:S01]  /*62a0*/  MOV R16, 0x0 ;  /* 0x0000000000107802 */ /* 0x000fe20000000f00 */
[----:B------:R-:W-:Y:S01]  /*62b0*/  IMAD.MOV.U32 R8, RZ, RZ, 0x70 ;  /* 0x00000070ff087424 */ /* 0x000fe200078e00ff */
[----:B------:R-:W-:Y:S01]  /*62c0*/  MOV R12, 0x1 ;  /* 0x00000001000c7802 */ /* 0x000fe20000000f00 */
[----:B------:R-:W-:Y:S01]  /*62d0*/  IMAD.MOV.U32 R13, RZ, RZ, RZ ;  /* 0x000000ffff0d7224 */ /* 0x000fe200078e00ff */
[----:B------:R2:W3:Y:S01]  /*62e0*/  LDC.64 R14, c[0x4][R16] ;  /* 0x01000000100e7b82 */ /* 0x0004e20000000a00 */
[----:B------:R-:W4:Y:S01]  /*62f0*/  LDCU.64 UR6, c[0x4][0x88] ;  /* 0x01001100ff0677ac */ /* 0x000f220008000a00 */
[----:B------:R-:W4:Y:S01]  /*6300*/  LDCU.64 UR4, c[0x4][0x8] ;  /* 0x01000100ff0477ac */ /* 0x000f220008000a00 */
[----:B-1----:R-:W-:Y:S01]  /*6310*/  MOV R5, UR9 ;  /* 0x0000000900057c02 */ /* 0x002fe20008000f00 */
[----:B------:R-:W-:Y:S01]  /*6320*/  IMAD.U32 R4, RZ, RZ, UR8 ;  /* 0x00000008ff047e24 */ /* 0x000fe2000f8e00ff */
[----:B----4-:R-:W-:Y:S01]  /*6330*/  MOV R7, UR7 ;  /* 0x0000000700077c02 */ /* 0x010fe20008000f00 */
[----:B------:R-:W-:Y:S01]  /*6340*/  IMAD.U32 R6, RZ, RZ, UR6 ;  /* 0x00000006ff067e24 */ /* 0x000fe2000f8e00ff */
[----:B------:R-:W-:Y:S01]  /*6350*/  MOV R11, UR5 ;  /* 0x00000005000b7c02 */ /* 0x000fe20008000f00 */
[----:B------:R-:W-:Y:S02]  /*6360*/  IMAD.U32 R10, RZ, RZ, UR4 ;  /* 0x00000004ff0a7e24 */ /* 0x000fe4000f8e00ff */
[----:B------:R-:W-:Y:S07]  /*6370*/  LEPC R20, `(.L_x_79) ;  /* 0x000000001014794e */ /* 0x000fee0000000000 */
[----:B--23-5:R-:W-:Y:S05]  /*6380*/  CALL.ABS.NOINC R14 ;  /* 0x000000000e007343 */ /* 0x02cfea0003c00000 */
.L_x_79:
[----:B------:R-:W1:Y:S01]  /*6390*/  LDCU.64 UR8, c[0x4][0x80] ;  /* 0x01001000ff0877ac */ /* 0x000e620008000a00 */
[----:B------:R2:W3:Y:S01]  /*63a0*/  LDC.64 R14, c[0x4][R16] ;  /* 0x01000000100e7b82 */ /* 0x0004e20000000a00 */
[----:B------:R-:W-:Y:S02]  /*63b0*/  HFMA2 R12, -RZ, RZ, 0, 5.9604644775390625e-08 ;  /* 0x00000001ff0c7431 */ /* 0x000fe400000001ff */
[----:B------:R-:W-:Y:S02]  /*63c0*/  IMAD.MOV.U32 R8, RZ, RZ, 0x70 ;  /* 0x00000070ff087424 */ /* 0x000fe400078e00ff */
[----:B------:R-:W-:Y:S01]  /*63d0*/  IMAD.MOV.U32 R13, RZ, RZ, RZ ;  /* 0x000000ffff0d7224 */ /* 0x000fe200078e00ff */
[----:B------:R-:W4:Y:S01]  /*63e0*/  LDCU.64 UR6, c[0x4][0x88] ;  /* 0x01001100ff0677ac */ /* 0x000f220008000a00 */
[----:B------:R-:W5:Y:S01]  /*63f0*/  LDCU.64 UR4, c[0x4][0x8] ;  /* 0x01000100ff0477ac */ /* 0x000f620008000a00 */
[----:B-1----:R-:W-:Y:S02]  /*6400*/  MOV R4, UR8 ;  /* 0x0000000800047c02 */ /* 0x002fe40008000f00 */
[----:B------:R-:W-:Y:S02]  /*6410*/  MOV R5, UR9 ;  /* 0x0000000900057c02 */ /* 0x000fe40008000f00 */
[----:B----4-:R-:W-:Y:S01]  /*6420*/  MOV R7, UR7 ;  /* 0x0000000700077c02 */ /* 0x010fe20008000f00 */
[----:B------:R-:W-:Y:S01]  /*6430*/  IMAD.U32 R6, RZ, RZ, UR6 ;  /* 0x00000006ff067e24 */ /* 0x000fe2000f8e00ff */
[----:B-----5:R-:W-:Y:S01]  /*6440*/  MOV R11, UR5 ;  /* 0x00000005000b7c02 */ /* 0x020fe20008000f00 */
[----:B--2---:R-:W-:Y:S02]  /*6450*/  IMAD.U32 R10, RZ, RZ, UR4 ;  /* 0x00000004ff0a7e24 */ /* 0x004fe4000f8e00ff */
[----:B------:R-:W-:Y:S07]  /*6460*/  LEPC R20, `(.L_x_78) ;  /* 0x000000001014794e */ /* 0x000fee0000000000 */
[----:B---3--:R-:W-:Y:S05]  /*6470*/  CALL.ABS.NOINC R14 ;  /* 0x000000000e007343 */ /* 0x008fea0003c00000 */
.L_x_78:
[----:B------:R-:W-:Y:S01]  /*6480*/  R2UR UR5, R97 ;  /* 0x00000000610572ca */ /* 0x000fe200000e0000 */
[----:B------:R-:W-:Y:S01]  /*6490*/  UISETP.NE.U32.AND UP0, UPT, UR62, URZ, UPT ;  /* 0x000000ff3e00728c */ /* 0x000fe2000bf05070 */
[----:B------:R-:W-:Y:S02]  /*64a0*/  ISETP.NE.U32.AND P1, PT, R78, RZ, PT ;  /* 0x000000ff4e00720c */ /* 0x000fe40003f25070 */
[----:B------:R-:W-:Y:S01]  /*64b0*/  R2UR UR4, R96 ;  /* 0x00000000600472ca */ /* 0x000fe200000e0000 */
[----:B------:R-:W-:Y:S01]  /*64c0*/  UISETP.NE.AND.EX UP0, UPT, UR63, URZ, UPT, UP0 ;  /* 0x000000ff3f00728c */ /* 0x000fe2000bf05300 */
[----:B------:R-:W-:Y:S02]  /*64d0*/  ISETP.NE.AND.EX P1, PT, R79, RZ, PT, P1 ;  /* 0x000000ff4f00720c */ /* 0x000fe40003f25310 */
[----:B------:R-:W-:Y:S02]  /*64e0*/  ISETP.NE.AND P6, PT, R100, RZ, PT ;  /* 0x000000ff6400720c */ /* 0x000fe40003fc5270 */
[----:B------:R-:W-:Y:S03]  /*64f0*/  PLOP3.LUT P2, PT, PT, PT, PT, 0x8, 0x80 ;  /* 0x000000000080781c */ /* 0x000fe60003f4e170 */
[----:B------:R-:W-:Y:S04]  /*6500*/  ISETP.NE.U32.AND P3, PT, RZ, UR5, PT ;  /* 0x00000005ff007c0c */ /* 0x000fe8000bf65070 */
[----:B------:R-:W-:Y:S04]  /*6510*/  ISETP.NE.AND.EX P3, PT, RZ, UR4, PT, P3 ;  /* 0x00000004ff007c0c */ /* 0x000fe8000bf65330 */
[----:B------:R-:W-:Y:S01]  /*6520*/  @P6 PLOP3.LUT P2, PT, P1, PT, PT, 0x80, 0x8 ;  /* 0x000000000008681c */ /* 0x000fe20000f4f070 */
[----:B------:R-:W-:Y:S01]  /*6530*/  @!UPT UIADD3 URZ, UPT, UPT, URZ, URZ, URZ ;  /* 0x000000fffffff290 */ /* 0x000fe2000fffe0ff */
[----:B------:R-:W-:Y:S11]  /*6540*/  @!P1 BRA `(.L_x_80) ;  /* 0x0000000000309947 */ /* 0x000ff60003800000 */
[----:B------:R-:W-:Y:S01]  /*6550*/  ISETP.NE.U32.AND P0, PT, R76, RZ, PT ;  /* 0x000000ff4c00720c */ /* 0x000fe20003f05070 */
[----:B------:R-:W1:Y:S01]  /*6560*/  LDCU.64 UR4, c[0x0][0x358] ;  /* 0x00006b00ff0477ac */ /* 0x000e620008000a00 */
[----:B------:R-:W-:Y:S02]  /*6570*/  IMAD.MOV.U32 R94, RZ, RZ, 0x1 ;  /* 0x00000001ff5e7424 */ /* 0x000fe400078e00ff */
[----:B------:R-:W-:Y:S11]  /*6580*/  ISETP.NE.AND.EX P0, PT, R77, RZ, PT, P0 ;  /* 0x000000ff4d00720c */ /* 0x000ff60003f05300 */
[----:B------:R-:W-:Y:S02]  /*6590*/  @!UPT UIADD3 URZ, UPT, UPT, URZ, URZ, URZ ;  /* 0x000000fffffff290 */ /* 0x000fe4000fffe0ff */
[----:B------:R-:W2:Y:S01]  /*65a0*/  @P0 LDC.64 R4, c[0x0][0x888] ;  /* 0x00022200ff040b82 */ /* 0x000ea20000000a00 */
[----:B------:R-:W-:Y:S04]  /*65b0*/  @P0 IMAD R0, R17, R78, RZ ;  /* 0x0000004e11000224 */ /* 0x000fe800078e02ff */
[----:B--2---:R-:W-:Y:S04]  /*65c0*/  @P0 IMAD.WIDE R4, R0, 0x4, R4 ;  /* 0x0000000400040825 */ /* 0x004fe800078e0204 */
[----:B------:R-:W-:Y:S01]  /*65d0*/  HFMA2 R0, -RZ, RZ, 0, 5.9604644775390625e-08 ;  /* 0x00000001ff007431 */ /* 0x000fe200000001ff */
[----:B-1---5:R1:W5:Y:S04]  /*65e0*/  @P0 LDG.E R41, desc[UR4][R4.64] ;  /* 0x0000000404290981 */ /* 0x022368000c1e1900 */
[----:B------:R-:W-:Y:S01]  /*65f0*/  @!P0 PRMT R94, R0, 0x7610, R94 ;  /* 0x00007610005e8816 */ /* 0x000fe2000000005e */
[----:B-1----:R-:W2:Y:S06]  /*6600*/  @!P0 LDC R41, c[0x0][0x880] ;  /* 0x00022000ff298b82 */ /* 0x002eac0000000800 */
.L_x_80:
[----:B------:R-:W-:Y:S05]  /*6610*/  BRA.U !UP0, `(.L_x_81) ;  /* 0x00000001082c7547 */ /* 0x000fea000b800000 */
[----:B------:R-:W-:Y:S02]  /*6620*/  R2UR UR5, R99 ;  /* 0x00000000630572ca */ /* 0x000fe400000e0000 */
[----:B------:R-:W-:Y:S11]  /*6630*/  R2UR UR4, R98 ;  /* 0x00000000620472ca */ /* 0x000ff600000e0000 */
[----:B------:R-:W-:Y:S04]  /*6640*/  ISETP.NE.U32.AND P0, PT, RZ, UR5, PT ;  /* 0x00000005ff007c0c */ /* 0x000fe8000bf05070 */
[----:B------:R-:W-:Y:S01]  /*6650*/  ISETP.NE.AND.EX P0, PT, RZ, UR4, PT, P0 ;  /* 0x00000004ff007c0c */ /* 0x000fe2000bf05300 */
[----:B------:R-:W1:Y:S11]  /*6660*/  LDCU.64 UR4, c[0x0][0x358] ;  /* 0x00006b00ff0477ac */ /* 0x000e760008000a00 */
[----:B------:R-:W-:Y:S01]  /*6670*/  @!UPT UIADD3 URZ, UPT, UPT, URZ, URZ, URZ ;  /* 0x000000fffffff290 */ /* 0x000fe2000fffe0ff */
[----:B------:R-:W3:Y:S01]  /*6680*/  @P0 LDC.64 R4, c[0x0][0x8a8] ;  /* 0x00022a00ff040b82 */ /* 0x000ee20000000a00 */
[----:B------:R-:W-:Y:S04]  /*6690*/  @P0 IMAD R0, R17, UR62, RZ ;  /* 0x0000003e11000c24 */ /* 0x000fe8000f8e02ff */
[----:B---3--:R-:W-:Y:S05]  /*66a0*/  @P0 IMAD.WIDE R4, R0, 0x4, R4 ;  /* 0x0000000400040825 */ /* 0x008fea00078e0204 */
[----:B-1---5:R1:W5:Y:S02]  /*66b0*/  @P0 LDG.E R38, desc[UR4][R4.64] ;  /* 0x0000000404260981 */ /* 0x022364000c1e1900 */
[----:B-1----:R-:W3:Y:S02]  /*66c0*/  @!P0 LDC R38, c[0x0][0x8a0] ;  /* 0x00022800ff268b82 */ /* 0x002ee40000000800 */
.L_x_81:
[----:B--2--5:R-:W-:Y:S01]  /*66d0*/  FSETP.NEU.AND P0, PT, R41, RZ, PT ;  /* 0x000000ff2900720b */ /* 0x024fe20003f0d000 */
[----:B------:R-:W-:Y:S01]  /*66e0*/  IMAD.SHL.U32 R116, R46, 0x2000, RZ ;  /* 0x000020002e747824 */ /* 0x000fe200078e00ff */
[----:B------:R-:W-:Y:S01]  /*66f0*/  SEL R4, RZ, 0xffffffff, P3 ;  /* 0xffffffffff047807 */ /* 0x000fe20001800000 */
[----:B------:R-:W-:Y:S01]  /*6700*/  IMAD.SHL.U32 R105, R102, 0x10, RZ ;  /* 0x0000001066697824 */ /* 0x000fe200078e00ff */
[----:B------:R-:W-:Y:S01]  /*6710*/  @P6 LOP3.LUT P3, RZ, R94, 0xff, RZ, 0xc0, !PT ;  /* 0x000000ff5eff6812 */ /* 0x000fe2000786c0ff */
[----:B------:R-:W-:Y:S01]  /*6720*/  IMAD.IADD R114, R109, 0x1, R116 ;  /* 0x000000016d727824 */ /* 0x000fe200078e0274 */
[----:B------:R-:W-:Y:S01]  /*6730*/  @P6 SEL R111, RZ, 0xffffffff, P0 ;  /* 0xffffffffff6f6807 */ /* 0x000fe20000000000 */
[----:B------:R-:W-:Y:S01]  /*6740*/  IMAD.SHL.U32 R104, R101, 0x10, RZ ;  /* 0x0000001065687824 */ /* 0x000fe200078e00ff */
[----:B------:R-:W-:Y:S01]  /*6750*/  LOP3.LUT R47, R92, 0x1, RZ, 0x3c, !PT ;  /* 0x000000015c2f7812 */ /* 0x000fe200078e3cff */
[----:B------:R-:W-:Y:S01]  /*6760*/  IMAD.IADD R113, R114, 0x1, R105 ;  /* 0x0000000172717824 */ /* 0x000fe200078e0269 */
[----:B------:R-:W-:Y:S01]  /*6770*/  @P2 SEL R111, R4, R111, !P3 ;  /* 0x0000006f046f2207 */ /* 0x000fe20005800000 */
[----:B------:R-:W-:Y:S01]  /*6780*/  BSSY B1, `(.L_x_82) ;  /* 0x0000035000017945 */ /* 0x000fe20003800000 */
[----:B------:R-:W-:Y:S01]  /*6790*/  LEA R0, R46, UR50, 0x3 ;  /* 0x000000322e007c11 */ /* 0x000fe2000f8e18ff */
[----:B------:R-:W-:Y:S01]  /*67a0*/  IMAD.MOV.U32 R115, RZ, RZ, 0x1 ;  /* 0x00000001ff737424 */ /* 0x000fe200078e00ff */
[----:B------:R-:W-:Y:S01]  /*67b0*/  @P6 LOP3.LUT R111, R111, 0x1, RZ, 0xc0, !PT ;  /* 0x000000016f6f6812 */ /* 0x000fe200078ec0ff */
[----:B------:R-:W-:Y:S01]  /*67c0*/  IMAD.IADD R39, R37, 0x1, R2 ;  /* 0x0000000125277824 */ /* 0x000fe200078e0202 */
[----:B------:R-:W-:Y:S01]  /*67d0*/  LEA R106, R36, UR50, 0x3 ;  /* 0x00000032246a7c11 */ /* 0x000fe2000f8e18ff */
[----:B------:R-:W-:Y:S01]  /*67e0*/  IMAD.MOV.U32 R118, RZ, RZ, R46 ;  /* 0x000000ffff767224 */ /* 0x000fe200078e002e */
[----:B------:R-:W-:Y:S02]  /*67f0*/  ISETP.NE.U32.OR P5, PT, R111, 0x1, !P6 ;  /* 0x000000016f00780c */ /* 0x000fe400077a5470 */
[----:B------:R-:W-:Y:S02]  /*6800*/  CS2R R74, SRZ ;  /* 0x00000000004a7805 */ /* 0x000fe4000001ff00 */
[----:B------:R-:W-:Y:S02]  /*6810*/  SHF.L.U32 R3, R91, 0x1f, RZ ;  /* 0x0000001f5b037819 */ /* 0x000fe400000006ff */
[----:B------:R-:W-:Y:S02]  /*6820*/  CS2R R72, SRZ ;  /* 0x0000000000487805 */ /* 0x000fe4000001ff00 */
[----:B------:R-:W-:Y:S02]  /*6830*/  LOP3.LUT P2, R110, R94, 0xff, RZ, 0xc0, !PT ;  /* 0x000000ff5e6e7812 */ /* 0x000fe4000784c0ff */
[----:B------:R-:W-:Y:S02]  /*6840*/  CS2R R66, SRZ ;  /* 0x0000000000427805 */ /* 0x000fe4000001ff00 */
[----:B------:R-:W-:Y:S02]  /*6850*/  SEL R117, RZ, 0xffffffff, P0 ;  /* 0xffffffffff757807 */ /* 0x000fe40000000000 */
[----:B------:R-:W-:Y:S02]  /*6860*/  CS2R R64, SRZ ;  /* 0x0000000000407805 */ /* 0x000fe4000001ff00 */
[----:B------:R-:W-:Y:S02]  /*6870*/  CS2R R58, SRZ ;  /* 0x00000000003a7805 */ /* 0x000fe4000001ff00 */
[----:B------:R-:W-:Y:S02]  /*6880*/  CS2R R56, SRZ ;  /* 0x0000000000387805 */ /* 0x000fe4000001ff00 */
[----:B------:R-:W-:Y:S02]  /*6890*/  @P1 SEL R117, R4, R117, !P2 ;  /* 0x0000007504751207 */ /* 0x000fe40005000000 */
[----:B------:R-:W-:Y:S02]  /*68a0*/  CS2R R50, SRZ ;  /* 0x0000000000327805 */ /* 0x000fe4000001ff00 */
[----:B------:R-:W-:Y:S02]  /*68b0*/  CS2R R48, SRZ ;  /* 0x0000000000307805 */ /* 0x000fe4000001ff00 */
[----:B------:R-:W-:Y:S01]  /*68c0*/  @P5 SHF.L.U32 R5, R47, 0x1f, RZ ;  /* 0x0000001f2f055819 */ /* 0x000fe200000006ff */
[----:B------:R-:W-:Y:S01]  /*68d0*/  IMAD.IADD R112, R114, 0x1, R104 ;  /* 0x0000000172707824 */ /* 0x000fe200078e0268 */
[----:B------:R-:W-:Y:S01]  /*68e0*/  LOP3.LUT R117, R117, 0x1, RZ, 0xc0, !PT ;  /* 0x0000000175757812 */ /* 0x000fe200078ec0ff */
[----:B------:R-:W-:Y:S01]  /*68f0*/  IMAD.IADD R107, R108, 0x1, R113 ;  /* 0x000000016c6b7824 */ /* 0x000fe200078e0271 */
[----:B------:R-:W1:Y:S01]  /*6900*/  @P5 SYNCS.PHASECHK.TRANS64.TRYWAIT P4, [R0+URZ+0x80], R5 ;  /* 0x00008005000055a7 */ /* 0x000e6200080811ff */
[----:B------:R2:W4:Y:S01]  /*6910*/  SYNCS.PHASECHK.TRANS64.TRYWAIT P3, [R106+URZ+0xd0], R3 ;  /* 0x0000d0036a0075a7 */ /* 0x00052200080611ff */
[----:B-1----:R-:W-:Y:S01]  /*6920*/  @P5 SEL R115, RZ, 0x1, !P4 ;  /* 0x00000001ff735807 */ /* 0x002fe20006000000 */
[----:B--2-4-:R-:W-:Y:S06]  /*6930*/  @!P5 BRA `(.L_x_83) ;  /* 0x000000000064d947 */ /* 0x014fec0003800000 */
[----:B------:R-:W-:Y:S01]  /*6940*/  ISETP.NE.AND P1, PT, R115, RZ, PT ;  /* 0x000000ff7300720c */ /* 0x000fe20003f25270 */
[----:B------:R-:W-:Y:S01]  /*6950*/  BSSY B0, `(.L_x_84) ;  /* 0x000000e000007945 */ /* 0x000fe20003800000 */
[----:B------:R-:W-:Y:S02]  /*6960*/  ISETP.NE.U32.AND P0, PT, R117, 0x1, PT ;  /* 0x000000017500780c */ /* 0x000fe40003f05070 */
[----:B------:R-:W-:Y:S02]  /*6970*/  CS2R R50, SRZ ;  /* 0x0000000000327805 */ /* 0x000fe4000001ff00 */
[----:B------:R-:W-:Y:S02]  /*6980*/  CS2R R48, SRZ ;  /* 0x0000000000307805 */ /* 0x000fe4000001ff00 */
[----:B------:R-:W-:Y:S02]  /*6990*/  CS2R R58, SRZ ;  /* 0x00000000003a7805 */ /* 0x000fe4000001ff00 */
[----:B------:R-:W-:Y:S02]  /*69a0*/  CS2R R56, SRZ ;  /* 0x0000000000387805 */ /* 0x000fe4000001ff00 */
[----:B------:R-:W-:Y:S02]  /*69b0*/  CS2R R66, SRZ ;  /* 0x0000000000427805 */ /* 0x000fe4000001ff00 */
[----:B------:R-:W-:Y:S02]  /*69c0*/  CS2R R64, SRZ ;  /* 0x0000000000407805 */ /* 0x000fe4000001ff00 */
[----:B------:R-:W-:Y:S02]  /*69d0*/  CS2R R74, SRZ ;  /* 0x00000000004a7805 */ /* 0x000fe4000001ff00 */
[----:B------:R-:W-:Y:S01]  /*69e0*/  CS2R R72, SRZ ;  /* 0x0000000000487805 */ /* 0x000fe2000001ff00 */
[----:B------:R-:W-:Y:S06]  /*69f0*/  @P1 BRA `(.L_x_85) ;  /* 0x00000000000c1947 */ /* 0x000fec0003800000 */
[----:B------:R-:W-:Y:S04]  /*6a00*/  SHF.L.U32 R5, R47, 0x1f, RZ ;  /* 0x0000001f2f057819 */ /* 0x000fe800000006ff */
[----:B------:R-:W1:Y:S02]  /*6a10*/  SYNCS.PHASECHK.TRANS64.TRYWAIT P1, [R0+URZ+0x80], R5 ;  /* 0x00008005000075a7 */ /* 0x000e6400080211ff */
[----:B-1----:R-:W-:Y:S05]  /*6a20*/  @!P1 BRA `(.L_x_86) ;  /* 0x0000002400689947 */ /* 0x002fea0003800000 */
.L_x_85:
[----:B------:R-:W-:Y:S05]  /*6a30*/  BSYNC B0 ;  /* 0x0000000000007941 */ /* 0x000fea0003800000 */
.L_x_84:
[----:B------:R2:W4:Y:S01]  /*6a40*/  @P0 LDS.128 R48, [R114] ;  /* 0x0000000072300984 */ /* 0x0005220000000c00 */
[----:B------:R-:W-:Y:S03]  /*6a50*/  VIADD R118, R46, 0x1 ;  /* 0x000000012e767836 */ /* 0x000fe60000000000 */
[----:B------:R2:W2:Y:S04]  /*6a60*/  @P0 LDS.128 R56, [R113+0x10] ;  /* 0x0000100071380984 */ /* 0x0004a80000000c00 */
[----:B------:R2:W2:Y:S04]  /*6a70*/  @P0 LDS.128 R64, [R112+0x20] ;  /* 0x0000200070400984 */ /* 0x0004a80000000c00 */
[----:B------:R2:W2:Y:S01]  /*6a80*/  @P0 LDS.128 R72, [R107+0x10] ;  /* 0x000010006b480984 */ /* 0x0004a20000000c00 */
[C---:B------:R-:W-:Y:S04]  /*6a90*/  ISETP.NE.AND P0, PT, R118.reuse, 0x3, PT ;  /* 0x000000037600780c */ /* 0x040fe80003f05270 */
[----:B-1----:R-:W-:Y:S02]  /*6aa0*/  SEL R0, RZ, 0x1, P0 ;  /* 0x00000001ff007807 */ /* 0x002fe40000000000 */
[----:B------:R-:W-:Y:S02]  /*6ab0*/  SEL R118, R118, RZ, P0 ;  /* 0x000000ff76767207 */ /* 0x000fe40000000000 */
[----:B------:R-:W-:Y:S02]  /*6ac0*/  LOP3.LUT R47, R47, R0, RZ, 0x3c, !PT ;  /* 0x000000002f2f7212 */ /* 0x000fe400078e3cff */
.L_x_83:
[----:B------:R-:W-:Y:S05]  /*6ad0*/  BSYNC B1 ;  /* 0x0000000000017941 */ /* 0x000fea0003800000 */
.L_x_82:
[----:B------:R-:W-:Y:S04]  /*6ae0*/  SHF.R.U32.HI R0, RZ, 0x15, R39 ;  /* 0x00000015ff007819 */ /* 0x000fe80000011627 */
[----:B------:R-:W-:Y:S01]  /*6af0*/  LOP3.LUT P0, RZ, R0, 0x3, R95, 0x48, !PT ;  /* 0x0000000300ff7812 */ /* 0x000fe2000780485f */
[----:B------:R-:W-:Y:S01]  /*6b00*/  @!UPT UIADD3 URZ, UPT, UPT, URZ, URZ, URZ ;  /* 0x000000fffffff290 */ /* 0x000fe2000fffe0ff */
[----:B------:R-:W-:Y:S11]  /*6b10*/  @P3 BRA `(.L_x_87) ;  /* 0x0000000000083947 */ /* 0x000ff60003800000 */
[----:B------:R-:W1:Y:S02]  /*6b20*/  SYNCS.PHASECHK.TRANS64.TRYWAIT P1, [R106+URZ+0xd0], R3 ;  /* 0x0000d0036a0075a7 */ /* 0x000e6400080211ff */
[----:B-1----:R-:W-:Y:S05]  /*6b30*/  @!P1 BRA `(.L_x_88) ;  /* 0x0000002400389947 */ /* 0x002fea0003800000 */
.L_x_87:
[----:B------:R-:W-:Y:S05]  /*6b40*/  @!P0 BRA `(.L_x_89) ;  /* 0x0000000000408947 */ /* 0x000fea0003800000 */
[----:B------:R-:W1:Y:S01]  /*6b50*/  LDCU.64 UR8, c[0x4][0x70] ;  /* 0x01000e00ff0877ac */ /* 0x000e620008000a00 */
[----:B------:R-:W-:Y:S01]  /*6b60*/  MOV R3, 0x0 ;  /* 0x0000000000037802 */ /* 0x000fe20000000f00 */
[----:B------:R-:W-:Y:S02]  /*6b70*/  HFMA2 R12, -RZ, RZ, 0, 5.9604644775390625e-08 ;  /* 0x00000001ff0c7431 */ /* 0x000fe400000001ff */
[----:B------:R-:W-:Y:S02]  /*6b80*/  IMAD.MOV.U32 R8, RZ, RZ, 0x192 ;  /* 0x00000192ff087424 */ /* 0x000fe400078e00ff */
[----:B------:R-:W-:Y:S01]  /*6b90*/  IMAD.MOV.U32 R13, RZ, RZ, RZ ;  /* 0x000000ffff0d7224 */ /* 0x000fe200078e00ff */
[----:B------:R-:W5:Y:S01]  /*6ba0*/  LDCU.64 UR6, c[0x4][0x78] ;  /* 0x01000f00ff0677ac */ /* 0x000f620008000a00 */
[----:B------:R-:W2:Y:S01]  /*6bb0*/  LDC.64 R2, c[0x4][R3] ;  /* 0x0100000003027b82 */ /* 0x000ea20000000a00 */
[----:B------:R-:W3:Y:S01]  /*6bc0*/  LDCU.64 UR4, c[0x4][0x10] ;  /* 0x01000200ff0477ac */ /* 0x000ee20008000a00 */
[----:B-1----:R-:W-:Y:S01]  /*6bd0*/  MOV R5, UR9 ;  /* 0x0000000900057c02 */ /* 0x002fe20008000f00 */
[----:B------:R-:W-:Y:S01]  /*6be0*/  IMAD.U32 R4, RZ, RZ, UR8 ;  /* 0x00000008ff047e24 */ /* 0x000fe2000f8e00ff */
[----:B-----5:R-:W-:Y:S01]  /*6bf0*/  MOV R7, UR7 ;  /* 0x0000000700077c02 */ /* 0x020fe20008000f00 */
[----:B------:R-:W-:Y:S01]  /*6c00*/  IMAD.U32 R6, RZ, RZ, UR6 ;  /* 0x00000006ff067e24 */ /* 0x000fe2000f8e00ff */
[----:B---3--:R-:W-:Y:S01]  /*6c10*/  MOV R11, UR5 ;  /* 0x00000005000b7c02 */ /* 0x008fe20008000f00 */
[----:B------:R-:W-:Y:S02]  /*6c20*/  IMAD.U32 R10, RZ, RZ, UR4 ;  /* 0x00000004ff0a7e24 */ /* 0x000fe4000f8e00ff */
[----:B------:R-:W-:Y:S07]  /*6c30*/  LEPC R20, `(.L_x_89) ;  /* 0x000000001014794e */ /* 0x000fee0000000000 */
[----:B--2-4-:R-:W-:Y:S05]  /*6c40*/  CALL.ABS.NOINC R2 ;  /* 0x0000000002007343 */ /* 0x014fea0003c00000 */
.L_x_89:
[----:B------:R-:W-:Y:S05]  /*6c50*/  WARPSYNC.ALL ;  /* 0x0000000000007948 */ /* 0x000fea0003800000 */
[----:B------:R-:W-:Y:S01]  /*6c60*/  R2UR UR4, R39 ;  /* 0x00000000270472ca */ /* 0x000fe200000e0000 */
[--C-:B----4-:R-:W-:Y:S01]  /*6c70*/  HADD2.F32 R40, -RZ, R48.reuse.H0_H0 ;  /* 0x20000030ff287230 */ /* 0x110fe20000004100 */
[----:B------:R-:W-:Y:S01]  /*6c80*/  ISETP.NE.AND P1, PT, R93, RZ, PT ;  /* 0x000000ff5d00720c */ /* 0x000fe20003f25270 */
[----:B------:R-:W-:Y:S01]  /*6c90*/  HADD2.F32 R43, -RZ, R48.H1_H1 ;  /* 0x30000030ff2b7230 */ /* 0x000fe20000004100 */
[----:B------:R-:W-:Y:S01]  /*6ca0*/  BSSY.RECONVERGENT B0, `(.L_x_90) ;  /* 0x0000086000007945 */ /* 0x000fe20003800200 */
[----:B------:R-:W-:Y:S01]  /*6cb0*/  HADD2.F32 R42, -RZ, R49.H0_H0 ;  /* 0x20000031ff2a7230 */ /* 0x000fe20000004100 */
[----:B------:R-:W-:Y:S01]  /*6cc0*/  IADD3 R46, PT, PT, R46, 0x1, RZ ;  /* 0x000000012e2e7810 */ /* 0x000fe20007ffe0ff */
[----:B------:R-:W-:Y:S02]  /*6cd0*/  HADD2.F32 R45, -RZ, R51.H0_H0 ;  /* 0x20000033ff2d7230 */ /* 0x000fe40000004100 */
[----:B--2---:R-:W-:Y:S04]  /*6ce0*/  HADD2.F32 R44, -RZ, R75.H1_H1 ;  /* 0x3000004bff2c7230 */ /* 0x004fe80000004100 */
[----:B------:R-:W3:Y:S02]  /*6cf0*/  LDTM.x32 R4, tmem[UR4] ;  /* 0x00000004000479ee */ /* 0x000ee400082c0000 */
[C---:B---3--:R-:W-:Y:S01]  /*6d00*/  FMUL R0, R38.reuse, R4 ;  /* 0x0000000426007220 */ /* 0x048fe20000400000 */
[C---:B------:R-:W-:Y:S01]  /*6d10*/  FMUL R2, R38.reuse, R5 ;  /* 0x0000000526027220 */ /* 0x040fe20000400000 */
[C---:B------:R-:W-:Y:S01]  /*6d20*/  FMUL R3, R38.reuse, R6 ;  /* 0x0000000626037220 */ /* 0x040fe20000400000 */
[C---:B------:R-:W-:Y:S01]  /*6d30*/  FMUL R7, R38.reuse, R7 ;  /* 0x0000000726077220 */ /* 0x040fe20000400000 */
[C---:B------:R-:W-:Y:S01]  /*6d40*/  FFMA R0, R41.reuse, R40, R0 ;  /* 0x0000002829007223 */ /* 0x040fe20000000000 */
[----:B------:R-:W-:Y:S02]  /*6d50*/  HADD2.F32 R40, -RZ, R49.H1_H1 ;  /* 0x30000031ff287230 */ /* 0x000fe40000004100 */
[C---:B------:R-:W-:Y:S01]  /*6d60*/  FFMA R2, R41.reuse, R43, R2 ;  /* 0x0000002b29027223 */ /* 0x040fe20000000002 */
[C---:B------:R-:W-:Y:S01]  /*6d70*/  FFMA R3, R41.reuse, R42, R3 ;  /* 0x0000002a29037223 */ /* 0x040fe20000000003 */
[--C-:B------:R-:W-:Y:S02]  /*6d80*/  HADD2.F32 R43, -RZ, R50.reuse.H0_H0 ;  /* 0x20000032ff2b7230 */ /* 0x100fe40000004100 */
[----:B------:R-:W-:Y:S01]  /*6d90*/  FMUL R4, R38, R8 ;  /* 0x0000000826047220 */ /* 0x000fe20000400000 */
[----:B------:R-:W-:Y:S01]  /*6da0*/  HADD2.F32 R42, -RZ, R50.H1_H1 ;  /* 0x30000032ff2a7230 */ /* 0x000fe20000004100 */
[----:B------:R-:W-:Y:S01]  /*6db0*/  F2FP.F16.F32.PACK_AB R52, R2, R0 ;  /* 0x000000000234723e */ /* 0x000fe200000000ff */
[C---:B------:R-:W-:Y:S01]  /*6dc0*/  FFMA R7, R41.reuse, R40, R7 ;  /* 0x0000002829077223 */ /* 0x040fe20000000007 */
[----:B------:R-:W-:Y:S01]  /*6dd0*/  FFMA R4, R41, R43, R4 ;  /* 0x0000002b29047223 */ /* 0x000fe20000000004 */
[C---:B------:R-:W-:Y:S01]  /*6de0*/  FMUL R5, R38.reuse, R9 ;  /* 0x0000000926057220 */ /* 0x040fe20000400000 */
[C---:B------:R-:W-:Y:S01]  /*6df0*/  FMUL R6, R38.reuse, R10 ;  /* 0x0000000a26067220 */ /* 0x040fe20000400000 */
[----:B------:R-:W-:Y:S01]  /*6e00*/  HADD2.F32 R40, -RZ, R51.H1_H1 ;  /* 0x30000033ff287230 */ /* 0x000fe20000004100 */
[----:B------:R-:W-:Y:S01]  /*6e10*/  F2FP.F16.F32.PACK_AB R53, R7, R3 ;  /* 0x000000030735723e */ /* 0x000fe200000000ff */
[C---:B------:R-:W-:Y:S01]  /*6e20*/  FFMA R5, R41.reuse, R42, R5 ;  /* 0x0000002a29057223 */ /* 0x040fe20000000005 */
[----:B------:R-:W-:Y:S01]  /*6e30*/  FFMA R6, R41, R45, R6 ;  /* 0x0000002d29067223 */ /* 0x000fe20000000006 */
[C---:B------:R-:W-:Y:S01]  /*6e40*/  FMUL R11, R38.reuse, R11 ;  /* 0x0000000b260b7220 */ /* 0x040fe20000400000 */
[--C-:B------:R-:W-:Y:S02]  /*6e50*/  HADD2.F32 R43, -RZ, R56.reuse.H0_H0 ;  /* 0x20000038ff2b7230 */ /* 0x100fe40000004100 */
[C---:B------:R-:W-:Y:S01]  /*6e60*/  FMUL R8, R38.reuse, R12 ;  /* 0x0000000c26087220 */ /* 0x040fe20000400000 */
[----:B------:R-:W-:Y:S01]  /*6e70*/  F2FP.F16.F32.PACK_AB R54, R5, R4 ;  /* 0x000000040536723e */ /* 0x000fe200000000ff */
[C---:B------:R-:W-:Y:S01]  /*6e80*/  FFMA R11, R41.reuse, R40, R11 ;  /* 0x00000028290b7223 */ /* 0x040fe2000000000b */
[----:B------:R-:W-:Y:S02]  /*6e90*/  HADD2.F32 R40, -RZ, R56.H1_H1 ;  /* 0x30000038ff287230 */ /* 0x000fe40000004100 */
[----:B------:R-:W-:Y:S01]  /*6ea0*/  FFMA R8, R41, R43, R8 ;  /* 0x0000002b29087223 */ /* 0x000fe20000000008 */
[C---:B------:R-:W-:Y:S01]  /*6eb0*/  FMUL R9, R38.reuse, R13 ;  /* 0x0000000d26097220 */ /* 0x040fe20000400000 */
[--C-:B------:R-:W-:Y:S01]  /*6ec0*/  HADD2.F32 R45, -RZ, R57.reuse.H0_H0 ;  /* 0x20000039ff2d7230 */ /* 0x100fe20000004100 */
[----:B------:R-:W-:Y:S01]  /*6ed0*/  F2FP.F16.F32.PACK_AB R55, R11, R6 ;  /* 0x000000060b37723e */ /* 0x000fe200000000ff */
[C---:B------:R-:W-:Y:S01]  /*6ee0*/  FMUL R10, R38.reuse, R14 ;  /* 0x0000000e260a7220 */ /* 0x040fe20000400000 */
[----:B------:R-:W-:Y:S02]  /*6ef0*/  HADD2.F32 R42, -RZ, R57.H1_H1 ;  /* 0x30000039ff2a7230 */ /* 0x000fe40000004100 */
[C---:B------:R-:W-:Y:S01]  /*6f00*/  FFMA R9, R41.reuse, R40, R9 ;  /* 0x0000002829097223 */ /* 0x040fe20000000009 */
[C---:B------:R-:W-:Y:S01]  /*6f10*/  FMUL R15, R38.reuse, R15 ;  /* 0x0000000f260f7220 */ /* 0x040fe20000400000 */
[----:B------:R1:W-:Y:S01]  /*6f20*/  STS.128 [R114], R52 ;  /* 0x0000003472007388 */ /* 0x0003e20000000c00 */
[----:B------:R-:W-:Y:S01]  /*6f30*/  FFMA R10, R41, R45, R10 ;  /* 0x0000002d290a7223 */ /* 0x000fe2000000000a */
[--C-:B------:R-:W-:Y:S01]  /*6f40*/  HADD2.F32 R40, -RZ, R58.reuse.H0_H0 ;  /* 0x2000003aff287230 */ /* 0x100fe20000004100 */
[----:B------:R-:W-:Y:S01]  /*6f50*/  F2FP.F16.F32.PACK_AB R60, R9, R8 ;  /* 0x00000008093c723e */ /* 0x000fe200000000ff */
[----:B------:R-:W-:Y:S01]  /*6f60*/  FFMA R15, R41, R42, R15 ;  /* 0x0000002a290f7223 */ /* 0x000fe2000000000f */
[C---:B------:R-:W-:Y:S01]  /*6f70*/  FMUL R12, R38.reuse, R16 ;  /* 0x00000010260c7220 */ /* 0x040fe20000400000 */
[----:B------:R-:W-:Y:S02]  /*6f80*/  HADD2.F32 R42, -RZ, R58.H1_H1 ;  /* 0x3000003aff2a7230 */ /* 0x000fe40000004100 */
[C---:B------:R-:W-:Y:S01]  /*6f90*/  FMUL R13, R38.reuse, R17 ;  /* 0x00000011260d7220 */ /* 0x040fe20000400000 */
[--C-:B------:R-:W-:Y:S01]  /*6fa0*/  HADD2.F32 R43, -RZ, R59.reuse.H0_H0 ;  /* 0x2000003bff2b7230 */ /* 0x100fe20000004100 */
[----:B------:R-:W-:Y:S01]  /*6fb0*/  F2FP.F16.F32.PACK_AB R61, R15, R10 ;  /* 0x0000000a0f3d723e */ /* 0x000fe200000000ff */
[C---:B------:R-:W-:Y:S01]  /*6fc0*/  FFMA R12, R41.reuse, R40, R12 ;  /* 0x00000028290c7223 */ /* 0x040fe2000000000c */
[C---:B------:R-:W-:Y:S01]  /*6fd0*/  FFMA R13, R41.reuse, R42, R13 ;  /* 0x0000002a290d7223 */ /* 0x040fe2000000000d */
[C---:B------:R-:W-:Y:S01]  /*6fe0*/  FMUL R14, R38.reuse, R18 ;  /* 0x00000012260e7220 */ /* 0x040fe20000400000 */
[----:B------:R-:W-:Y:S02]  /*6ff0*/  HADD2.F32 R40, -RZ, R59.H1_H1 ;  /* 0x3000003bff287230 */ /* 0x000fe40000004100 */
[C---:B------:R-:W-:Y:S01]  /*7000*/  FMUL R19, R38.reuse, R19 ;  /* 0x0000001326137220 */ /* 0x040fe20000400000 */
[C---:B------:R-:W-:Y:S01]  /*7010*/  FMUL R16, R38.reuse, R20 ;  /* 0x0000001426107220 */ /* 0x040fe20000400000 */
[C---:B------:R-:W-:Y:S01]  /*7020*/  FFMA R14, R41.reuse, R43, R14 ;  /* 0x0000002b290e7223 */ /* 0x040fe2000000000e */
[--C-:B------:R-:W-:Y:S02]  /*7030*/  HADD2.F32 R43, -RZ, R64.reuse.H0_H0 ;  /* 0x20000040ff2b7230 */ /* 0x100fe40000004100 */
[C---:B------:R-:W-:Y:S01]  /*7040*/  FFMA R19, R41.reuse, R40, R19 ;  /* 0x0000002829137223 */ /* 0x040fe20000000013 */
[----:B------:R-:W-:Y:S02]  /*7050*/  HADD2.F32 R42, -RZ, R64.H1_H1 ;  /* 0x30000040ff2a7230 */ /* 0x000fe40000004100 */
[C---:B------:R-:W-:Y:S01]  /*7060*/  FMUL R17, R38.reuse, R21 ;  /* 0x0000001526117220 */ /* 0x040fe20000400000 */
[--C-:B------:R-:W-:Y:S02]  /*7070*/  HADD2.F32 R45, -RZ, R65.reuse.H0_H0 ;  /* 0x20000041ff2d7230 */ /* 0x100fe40000004100 */
[C---:B------:R-:W-:Y:S01]  /*7080*/  FMUL R18, R38.reuse, R22 ;  /* 0x0000001626127220 */ /* 0x040fe20000400000 */
[----:B------:R-:W-:Y:S02]  /*7090*/  HADD2.F32 R40, -RZ, R65.H1_H1 ;  /* 0x30000041ff287230 */ /* 0x000fe40000004100 */
[C---:B------:R-:W-:Y:S01]  /*70a0*/  FMUL R23, R38.reuse, R23 ;  /* 0x0000001726177220 */ /* 0x040fe20000400000 */
[C---:B------:R-:W-:Y:S01]  /*70b0*/  FFMA R16, R41.reuse, R43, R16 ;  /* 0x0000002b29107223 */ /* 0x040fe20000000010 */
[C---:B------:R-:W-:Y:S01]  /*70c0*/  FFMA R17, R41.reuse, R42, R17 ;  /* 0x0000002a29117223 */ /* 0x040fe20000000011 */
[C---:B------:R-:W-:Y:S01]  /*70d0*/  FFMA R18, R41.reuse, R45, R18 ;  /* 0x0000002d29127223 */ /* 0x040fe20000000012 */
[C---:B------:R-:W-:Y:S01]  /*70e0*/  FFMA R23, R41.reuse, R40, R23 ;  /* 0x0000002829177223 */ /* 0x040fe20000000017 */
[--C-:B------:R-:W-:Y:S02]  /*70f0*/  HADD2.F32 R43, -RZ, R66.reuse.H0_H0 ;  /* 0x20000042ff2b7230 */ /* 0x100fe40000004100 */
[C---:B------:R-:W-:Y:S01]  /*7100*/  FMUL R20, R38.reuse, R24 ;  /* 0x0000001826147220 */ /* 0x040fe20000400000 */
        /* <DEDUP_REMOVED lines=9> */
[----:B------:R-:W-:Y:S01]  /*71a0*/  FFMA R27, R41, R42, R27 ;  /* 0x0000002a291b7223 */ /* 0x000fe2000000001b */
[--C-:B------:R-:W-:Y:S02]  /*71b0*/  HADD2.F32 R40, -RZ, R72.reuse.H0_H0 ;  /* 0x20000048ff287230 */ /* 0x100fe40000004100 */
[C---:B------:R-:W-:Y:S01]  /*71c0*/  FMUL R24, R38.reuse, R28 ;  /* 0x0000001c26187220 */ /* 0x040fe20000400000 */
[----:B------:R-:W-:Y:S02]  /*71d0*/  HADD2.F32 R42, -RZ, R72.H1_H1 ;  /* 0x30000048ff2a7230 */ /* 0x000fe40000004100 */
[C---:B------:R-:W-:Y:S01]  /*71e0*/  FMUL R25, R38.reuse, R29 ;  /* 0x0000001d26197220 */ /* 0x040fe20000400000 */
[--C-:B------:R-:W-:Y:S02]  /*71f0*/  HADD2.F32 R43, -RZ, R73.reuse.H0_H0 ;  /* 0x20000049ff2b7230 */ /* 0x100fe40000004100 */
[C---:B------:R-:W-:Y:S01]  /*7200*/  FMUL R26, R38.reuse, R30 ;  /* 0x0000001e261a7220 */ /* 0x040fe20000400000 */
[----:B------:R-:W-:Y:S01]  /*7210*/  F2FP.F16.F32.PACK_AB R62, R13, R12 ;  /* 0x0000000c0d3e723e */ /* 0x000fe200000000ff */
[----:B------:R-:W-:Y:S01]  /*7220*/  FFMA R24, R41, R40, R24 ;  /* 0x0000002829187223 */ /* 0x000fe20000000018 */
[----:B------:R-:W-:Y:S01]  /*7230*/  F2FP.F16.F32.PACK_AB R63, R19, R14 ;  /* 0x0000000e133f723e */ /* 0x000fe200000000ff */
[C---:B------:R-:W-:Y:S01]  /*7240*/  FFMA R25, R41.reuse, R42, R25 ;  /* 0x0000002a29197223 */ /* 0x040fe20000000019 */
[C---:B------:R-:W-:Y:S01]  /*7250*/  FFMA R26, R41.reuse, R43, R26 ;  /* 0x0000002b291a7223 */ /* 0x040fe2000000001a */
[----:B------:R-:W-:Y:S02]  /*7260*/  HADD2.F32 R40, -RZ, R73.H1_H1 ;  /* 0x30000049ff287230 */ /* 0x000fe40000004100 */
[C---:B------:R-:W-:Y:S01]  /*7270*/  FMUL R31, R38.reuse, R31 ;  /* 0x0000001f261f7220 */ /* 0x040fe20000400000 */
[----:B------:R1:W-:Y:S01]  /*7280*/  STS.128 [R113+0x10], R60 ;  /* 0x0000103c71007388 */ /* 0x0003e20000000c00 */
[--C-:B------:R-:W-:Y:S02]  /*7290*/  HADD2.F32 R43, -RZ, R74.reuse.H0_H0 ;  /* 0x2000004aff2b7230 */ /* 0x100fe40000004100 */
[C---:B------:R-:W-:Y:S01]  /*72a0*/  FMUL R28, R38.reuse, R32 ;  /* 0x00000020261c7220 */ /* 0x040fe20000400000 */
[----:B------:R-:W-:Y:S02]  /*72b0*/  HADD2.F32 R42, -RZ, R74.H1_H1 ;  /* 0x3000004aff2a7230 */ /* 0x000fe40000004100 */
[C---:B------:R-:W-:Y:S01]  /*72c0*/  FMUL R29, R38.reuse, R33 ;  /* 0x00000021261d7220 */ /* 0x040fe20000400000 */
[----:B------:R-:W-:Y:S02]  /*72d0*/  HADD2.F32 R45, -RZ, R75.H0_H0 ;  /* 0x2000004bff2d7230 */ /* 0x000fe40000004100 */
[C---:B------:R-:W-:Y:S01]  /*72e0*/  FMUL R30, R38.reuse, R34 ;  /* 0x00000022261e7220 */ /* 0x040fe20000400000 */
[----:B------:R-:W-:Y:S01]  /*72f0*/  FFMA R31, R41, R40, R31 ;  /* 0x00000028291f7223 */ /* 0x000fe2000000001f */
[----:B------:R-:W-:Y:S01]  /*7300*/  FMUL R35, R38, R35 ;  /* 0x0000002326237220 */ /* 0x000fe20000400000 */
[----:B------:R-:W-:Y:S01]  /*7310*/  F2FP.F16.F32.PACK_AB R68, R17, R16 ;  /* 0x000000101144723e */ /* 0x000fe200000000ff */
[----:B------:R-:W-:Y:S01]  /*7320*/  FFMA R28, R41, R43, R28 ;  /* 0x0000002b291c7223 */ /* 0x000fe2000000001c */
[----:B------:R-:W-:Y:S01]  /*7330*/  F2FP.F16.F32.PACK_AB R69, R23, R18 ;  /* 0x000000121745723e */ /* 0x000fe200000000ff */
[----:B------:R-:W-:Y:S01]  /*7340*/  FFMA R29, R41, R42, R29 ;  /* 0x0000002a291d7223 */ /* 0x000fe2000000001d */
[----:B------:R-:W-:Y:S01]  /*7350*/  F2FP.F16.F32.PACK_AB R70, R21, R20 ;  /* 0x000000141546723e */ /* 0x000fe200000000ff */
[----:B------:R-:W-:Y:S01]  /*7360*/  FFMA R30, R41, R45, R30 ;  /* 0x0000002d291e7223 */ /* 0x000fe2000000001e */
[----:B------:R-:W-:Y:S01]  /*7370*/  F2FP.F16.F32.PACK_AB R71, R27, R22 ;  /* 0x000000161b47723e */ /* 0x000fe200000000ff */
[----:B------:R-:W-:Y:S01]  /*7380*/  FFMA R35, R41, R44, R35 ;  /* 0x0000002c29237223 */ /* 0x000fe20000000023 */
[----:B------:R-:W-:Y:S02]  /*7390*/  F2FP.F16.F32.PACK_AB R84, R25, R24 ;  /* 0x000000181954723e */ /* 0x000fe400000000ff */
[----:B------:R-:W-:Y:S01]  /*73a0*/  F2FP.F16.F32.PACK_AB R85, R31, R26 ;  /* 0x0000001a1f55723e */ /* 0x000fe200000000ff */
[----:B------:R1:W-:Y:S01]  /*73b0*/  STS.128 [R112+0x20], R68 ;  /* 0x0000204470007388 */ /* 0x0003e20000000c00 */
[----:B------:R-:W-:Y:S02]  /*73c0*/  F2FP.F16.F32.PACK_AB R86, R29, R28 ;  /* 0x0000001c1d56723e */ /* 0x000fe400000000ff */
[----:B------:R-:W-:Y:S05]  /*73d0*/  F2FP.F16.F32.PACK_AB R87, R35, R30 ;  /* 0x0000001e2357723e */ /* 0x000fea00000000ff */
[----:B------:R1:W-:Y:S01]  /*73e0*/  STS.128 [R107+0x10], R84 ;  /* 0x000010546b007388 */ /* 0x0003e20000000c00 */
[----:B------:R-:W-:Y:S01]  /*73f0*/  @!PT LDS RZ, [RZ] ;  /* 0x00000000fffff984 */ /* 0x000fe20000000800 */
[----:B------:R-:W-:Y:S01]  /*7400*/  @!PT LDS RZ, [RZ] ;  /* 0x00000000fffff984 */ /* 0x000fe20000000800 */
[----:B------:R-:W-:Y:S01]  /*7410*/  @!PT LDS RZ, [RZ] ;  /* 0x00000000fffff984 */ /* 0x000fe20000000800 */
[----:B------:R-:W-:Y:S01]  /*7420*/  @!PT LDS RZ, [RZ] ;  /* 0x00000000fffff984 */ /* 0x000fe20000000800 */
[----:B------:R2:W-:Y:S07]  /*7430*/  MEMBAR.ALL.CTA ;  /* 0x0000000000007992 */ /* 0x0005ee0000008000 */
[----:B--2---:R-:W2:Y:S02]  /*7440*/  FENCE.VIEW.ASYNC.S ;  /* 0x00000000000073c6 */ /* 0x004ea40000000000 */
[----:B--2---:R-:W-:Y:S06]  /*7450*/  BAR.SYNC.DEFER_BLOCKING 0x1, 0x80 ;  /* 0x0042000000007b1d */ /* 0x004fec0000010000 */
[----:B------:R-:W-:Y:S05]  /*7460*/  @P1 BRA `(.L_x_91) ;  /* 0x0000000000241947 */ /* 0x000fea0003800000 */
[----:B------:R-:W2:Y:S01]  /*7470*/  LDCU.64 UR6, c[0x0][0x348] ;  /* 0x00006900ff0677ac */ /* 0x000ea20008000a00 */
[----:B------:R-:W-:Y:S01]  /*7480*/  R2UR UR5, R116 ;  /* 0x00000000740572ca */ /* 0x000fe200000e0000 */
[----:B------:R-:W-:Y:S11]  /*7490*/  UMOV UR41, UR51 ;  /* 0x0000003300297c82 */ /* 0x000ff60008000000 */
[----:B------:R-:W-:Y:S01]  /*74a0*/  @!UPT UIADD3 URZ, UPT, UPT, URZ, URZ, URZ ;  /* 0x000000fffffff290 */ /* 0x000fe2000fffe0ff */
[----:B------:R-:W-:Y:S02]  /*74b0*/  UIADD3 UR40, UPT, UPT, UR50, 0x200, UR5 ;  /* 0x0000020032287890 */ /* 0x000fe4000fffe005 */
[----:B--2---:R-:W-:Y:S04]  /*74c0*/  UIADD3 UR4, UP0, UPT, UR6, 0x680, URZ ;  /* 0x0000068006047890 */ /* 0x004fe8000ff1e0ff */
[----:B------:R-:W-:Y:S09]  /*74d0*/  UIADD3.X UR5, UPT, UPT, URZ, UR7, URZ, UP0, !UPT ;  /* 0x00000007ff057290 */ /* 0x000ff200087fe4ff */
[----:B------:R2:W-:Y:S02]  /*74e0*/  UTMASTG.4D [UR40], [UR4] ;  /* 0x00000028040073b5 */ /* 0x0005e40008018000 */
[----:B--2---:R0:W-:Y:S02]  /*74f0*/  UTMACMDFLUSH ;  /* 0x00000000000079b7 */ /* 0x0041e40000000000 */
.L_x_91:
[----:B------:R-:W-:Y:S05]  /*7500*/  BSYNC.RECONVERGENT B0 ;  /* 0x0000000000007941 */ /* 0x000fea0003800200 */
.L_x_90:
[----:B------:R-:W-:Y:S01]  /*7510*/  R2UR UR48, R46 ;  /* 0x000000002e3072ca */ /* 0x000fe200000e0000 */
[----:B------:R-:W-:Y:S01]  /*7520*/  BSSY.RECONVERGENT B0, `(.L_x_92) ;  /* 0x0000007000007945 */ /* 0x000fe20003800200 */
[----:B------:R-:W-:Y:S04]  /*7530*/  ISETP.NE.AND P2, PT, R100, RZ, PT ;  /* 0x000000ff6400720c */ /* 0x000fe80003f45270 */
[----:B------:R-:W-:Y:S07]  /*7540*/  ISETP.NE.U32.OR P0, PT, R111, 0x1, !P2 ;  /* 0x000000016f00780c */ /* 0x000fee0005705470 */
[----:B------:R-:W-:Y:S04]  /*7550*/  UISETP.NE.AND UP0, UPT, UR48, 0x3, UPT ;  /* 0x000000033000788c */ /* 0x000fe8000bf05270 */
[----:B------:R-:W-:Y:S01]  /*7560*/  USEL UR49, UR48, URZ, UP0 ;  /* 0x000000ff30317287 */ /* 0x000fe20008000000 */
[----:B------:R-:W-:Y:S11]  /*7570*/  @P1 BRA `(.L_x_93) ;  /* 0x0000000000041947 */ /* 0x000ff60003800000 */
[----:B------:R-:W-:Y:S04]  /*7580*/  DEPBAR.LE SB0, 0x1 ;  /* 0x000080400000791a */ /* 0x000fe80000000000 */
.L_x_93:
[----:B------:R-:W-:Y:S05]  /*7590*/  BSYNC.RECONVERGENT B0 ;  /* 0x0000000000007941 */ /* 0x000fea0003800200 */
.L_x_92:
[----:B------:R-:W-:Y:S01]  /*75a0*/  BAR.SYNC.DEFER_BLOCKING 0x1, 0x80 ;  /* 0x0042000000007b1d */ /* 0x000fe20000010000 */
[----:B------:R-:W-:Y:S01]  /*75b0*/  LEA R3, R118, UR50, 0x3 ;  /* 0x0000003276037c11 */ /* 0x000fe2000f8e18ff */
[----:B------:R-:W-:Y:S01]  /*75c0*/  UISETP.NE.AND UP0, UPT, UR53, URZ, UPT ;  /* 0x000000ff3500728c */ /* 0x000fe2000bf05270 */
[----:B------:R-:W-:Y:S08]  /*75d0*/  @P0 SHF.L.U32 R4, R47, 0x1f, RZ ;  /* 0x0000001f2f040819 */ /* 0x000ff000000006ff */
[----:B------:R-:W-:Y:S05]  /*75e0*/  BRA.U !UP0, `(.L_x_94) ;  /* 0x0000000108307547 */ /* 0x000fea000b800000 */
[----:B------:R-:W-:Y:S01]  /*75f0*/  ISETP.NE.U32.OR P1, PT, R111, 0x1, !P2 ;  /* 0x000000016f00780c */ /* 0x000fe20005725470 */
[----:B------:R-:W2:Y:S01]  /*7600*/  S2R R0, SR_CgaCtaId ;  /* 0x0000000000007919 */ /* 0x000ea20000008800 */
[----:B------:R-:W-:Y:S11]  /*7610*/  IMAD.U32 R2, RZ, RZ, UR54 ;  /* 0x00000036ff027e24 */ /* 0x000ff6000f8e00ff */
[C---:B------:R-:W-:Y:S01]  /*7620*/  @P1 LEA R5, R2.reuse, UR50, 0x3 ;  /* 0x0000003202051c11 */ /* 0x040fe2000f8e18ff */
[----:B------:R-:W-:Y:S04]  /*7630*/  VIADD R2, R2, 0x1 ;  /* 0x0000000102027836 */ /* 0x000fe80000000000 */
[----:B------:R-:W-:Y:S05]  /*7640*/  @P1 VIADD R5, R5, 0x98 ;  /* 0x0000009805051836 */ /* 0x000fea0000000000 */
[----:B--2---:R-:W-:Y:S04]  /*7650*/  @P1 PRMT R0, R0, 0x654, R5 ;  /* 0x0000065400001816 */ /* 0x004fe80000000005 */
[----:B------:R2:W-:Y:S01]  /*7660*/  @P1 SYNCS.ARRIVE.TRANS64.RED.A1T0 RZ, [R0+URZ], RZ ;  /* 0x000000ff00ff19a7 */ /* 0x0005e200081004ff */
[C---:B------:R-:W-:Y:S04]  /*7670*/  ISETP.NE.AND P1, PT, R2.reuse, 0x3, PT ;  /* 0x000000030200780c */ /* 0x040fe80003f25270 */
[----:B------:R-:W-:Y:S04]  /*7680*/  SEL R2, R2, RZ, P1 ;  /* 0x000000ff02027207 */ /* 0x000fe80000800000 */
[----:B------:R-:W-:Y:S11]  /*7690*/  R2UR UR54, R2 ;  /* 0x00000000023672ca */ /* 0x000ff600000e0000 */
[----:B------:R-:W-:Y:S04]  /*76a0*/  @!UPT UIADD3 URZ, UPT, UPT, URZ, URZ, URZ ;  /* 0x000000fffffff290 */ /* 0x000fe8000fffe0ff */
.L_x_94:
[----:B------:R-:W3:Y:S01]  /*76b0*/  @P0 SYNCS.PHASECHK.TRANS64.TRYWAIT P1, [R3+URZ+0x80], R4 ;  /* 0x00008004030005a7 */ /* 0x000ee200080211ff */
[----:B------:R-:W-:Y:S01]  /*76c0*/  BSSY B1, `(.L_x_95) ;  /* 0x0000013000017945 */ /* 0x000fe20003800000 */
[----:B---3--:R-:W-:Y:S03]  /*76d0*/  @P0 SEL R115, RZ, 0x1, !P1 ;  /* 0x00000001ff730807 */ /* 0x008fe60004800000 */
[----:B------:R-:W-:Y:S05]  /*76e0*/  @!P0 BRA `(.L_x_96) ;  /* 0x0000000000408947 */ /* 0x000fea0003800000 */
[----:B------:R-:W-:Y:S01]  /*76f0*/  ISETP.NE.U32.AND P0, PT, R117, 0x1, PT ;  /* 0x000000017500780c */ /* 0x000fe20003f05070 */
[----:B------:R-:W-:Y:S01]  /*7700*/  BSSY B0, `(.L_x_97) ;  /* 0x000000a000007945 */ /* 0x000fe20003800000 */
[----:B------:R-:W-:Y:S11]  /*7710*/  ISETP.NE.AND P1, PT, R115, RZ, PT ;  /* 0x000000ff7300720c */ /* 0x000ff60003f25270 */
[----:B------:R-:W-:Y:S04]  /*7720*/  @P0 IMAD R118, R118, 0x2000, R109 ;  /* 0x0000200076760824 */ /* 0x000fe800078e026d */
[----:B------:R-:W-:Y:S01]  /*7730*/  @P0 IMAD.IADD R5, R105, 0x1, R118 ;  /* 0x0000000169050824 */ /* 0x000fe200078e0276 */
[----:B------:R-:W-:Y:S03]  /*7740*/  @P0 IADD3 R2, PT, PT, R104, R118, RZ ;  /* 0x0000007668020210 */ /* 0x000fe60007ffe0ff */
[----:B--2---:R-:W-:Y:S01]  /*7750*/  @P0 IMAD.IADD R0, R108, 0x1, R5 ;  /* 0x000000016c000824 */ /* 0x004fe200078e0205 */
[----:B------:R-:W-:Y:S06]  /*7760*/  @P1 BRA `(.L_x_98) ;  /* 0x00000000000c1947 */ /* 0x000fec0003800000 */
[----:B------:R-:W-:Y:S04]  /*7770*/  SHF.L.U32 R4, R47, 0x1f, RZ ;  /* 0x0000001f2f047819 */ /* 0x000fe800000006ff */
[----:B------:R-:W2:Y:S02]  /*7780*/  SYNCS.PHASECHK.TRANS64.TRYWAIT P1, [R3+URZ+0x80], R4 ;  /* 0x00008004030075a7 */ /* 0x000ea400080211ff */
[----:B--2---:R-:W-:Y:S05]  /*7790*/  @!P1 BRA `(.L_x_99) ;  /* 0x0000001800349947 */ /* 0x004fea0003800000 */
.L_x_98:
[----:B------:R-:W-:Y:S05]  /*77a0*/  BSYNC B0 ;  /* 0x0000000000007941 */ /* 0x000fea0003800000 */
.L_x_97:
[----:B------:R3:W4:Y:S04]  /*77b0*/  @P0 LDS.128 R48, [R118] ;  /* 0x0000000076300984 */ /* 0x0007280000000c00 */
[----:B------:R3:W1:Y:S04]  /*77c0*/  @P0 LDS.128 R64, [R2+0x20] ;  /* 0x0000200002400984 */ /* 0x0006680000000c00 */
[----:B------:R3:W1:Y:S04]  /*77d0*/  @P0 LDS.128 R56, [R5+0x10] ;  /* 0x0000100005380984 */ /* 0x0006680000000c00 */
[----:B------:R3:W1:Y:S02]  /*77e0*/  @P0 LDS.128 R72, [R0+0x10] ;  /* 0x0000100000480984 */ /* 0x0006640000000c00 */
.L_x_96:
[----:B------:R-:W-:Y:S05]  /*77f0*/  BSYNC B1 ;  /* 0x0000000000017941 */ /* 0x000fea0003800000 */
.L_x_95:
[----:B--23--:R-:W-:Y:S05]  /*7800*/  VIADD R0, R39, 0x20 ;  /* 0x0000002027007836 */ /* 0x00cfea0000000000 */
[----:B------:R-:W-:Y:S04]  /*7810*/  SHF.R.U32.HI R0, RZ, 0x15, R0 ;  /* 0x00000015ff007819 */ /* 0x000fe80000011600 */
[----:B------:R-:W-:Y:S11]  /*7820*/  LOP3.LUT P0, RZ, R0, 0x3, R95, 0x48, !PT ;  /* 0x0000000300ff7812 */ /* 0x000ff6000780485f */
[----:B------:R-:W-:Y:S02]  /*7830*/  @!UPT UIADD3 URZ, UPT, UPT, URZ, URZ, URZ ;  /* 0x000000fffffff290 */ /* 0x000fe4000fffe0ff */
[----:B------:R-:W-:Y:S05]  /*7840*/  @!P0 BRA `(.L_x_100) ;  /* 0x0000000000408947 */ /* 0x000fea0003800000 */
[----:B------:R-:W2:Y:S01]  /*7850*/  LDCU.64 UR8, c[0x4][0x70] ;  /* 0x01000e00ff0877ac */ /* 0x000ea20008000a00 */
[----:B------:R-:W-:Y:S01]  /*7860*/  MOV R3, 0x0 ;  /* 0x0000000000037802 */ /* 0x000fe20000000f00 */
[----:B------:R-:W-:Y:S02]  /*7870*/  HFMA2 R12, -RZ, RZ, 0, 5.9604644775390625e-08 ;  /* 0x00000001ff0c7431 */ /* 0x000fe400000001ff */
[----:B------:R-:W-:Y:S02]  /*7880*/  IMAD.MOV.U32 R8, RZ, RZ, 0x192 ;  /* 0x00000192ff087424 */ /* 0x000fe400078e00ff */
[----:B------:R-:W-:Y:S01]  /*7890*/  IMAD.MOV.U32 R13, RZ, RZ, RZ ;  /* 0x000000ffff0d7224 */ /* 0x000fe200078e00ff */
[----:B------:R-:W3:Y:S01]  /*78a0*/  LDCU.64 UR6, c[0x4][0x78] ;  /* 0x01000f00ff0677ac */ /* 0x000ee20008000a00 */
[----:B------:R-:W1:Y:S01]  /*78b0*/  LDC.64 R2, c[0x4][R3] ;  /* 0x0100000003027b82 */ /* 0x000e620000000a00 */
[----:B------:R-:W5:Y:S01]  /*78c0*/  LDCU.64 UR4, c[0x4][0x10] ;  /* 0x01000200ff0477ac */ /* 0x000f620008000a00 */
[----:B--2---:R-:W-:Y:S01]  /*78d0*/  MOV R5, UR9 ;  /* 0x0000000900057c02 */ /* 0x004fe20008000f00 */
[----:B------:R-:W-:Y:S01]  /*78e0*/  IMAD.U32 R4, RZ, RZ, UR8 ;  /* 0x00000008ff047e24 */ /* 0x000fe2000f8e00ff */
[----:B---3--:R-:W-:Y:S01]  /*78f0*/  MOV R7, UR7 ;  /* 0x0000000700077c02 */ /* 0x008fe20008000f00 */
[----:B------:R-:W-:Y:S01]  /*7900*/  IMAD.U32 R6, RZ, RZ, UR6 ;  /* 0x00000006ff067e24 */ /* 0x000fe2000f8e00ff */
[----:B-----5:R-:W-:Y:S01]  /*7910*/  MOV R11, UR5 ;  /* 0x00000005000b7c02 */ /* 0x020fe20008000f00 */
[----:B------:R-:W-:Y:S02]  /*7920*/  IMAD.U32 R10, RZ, RZ, UR4 ;  /* 0x00000004ff0a7e24 */ /* 0x000fe4000f8e00ff */
[----:B------:R-:W-:Y:S07]  /*7930*/  LEPC R20, `(.L_x_100) ;  /* 0x000000001014794e */ /* 0x000fee0000000000 */
[----:B-1--4-:R-:W-:Y:S05]  /*7940*/  CALL.ABS.NOINC R2 ;  /* 0x0000000002007343 */ /* 0x012fea0003c00000 */
.L_x_100:
[----:B------:R-:W-:Y:S01]  /*7950*/  ISETP.NE.AND P0, PT, R93, RZ, PT ;  /* 0x000000ff5d00720c */ /* 0x000fe20003f05270 */
[----:B------:R-:W-:Y:S05]  /*7960*/  WARPSYNC.ALL ;  /* 0x0000000000007948 */ /* 0x000fea0003800000 */
[----:B------:R-:W-:Y:S01]  /*7970*/  R2UR UR4, R39 ;  /* 0x00000000270472ca */ /* 0x000fe200000e0000 */
[----:B------:R-:W2:Y:S01]  /*7980*/  S2UR UR6, SR_CgaCtaId ;  /* 0x00000000000679c3 */ /* 0x000ea20000008800 */
[----:B------:R-:W-:Y:S01]  /*7990*/  R2UR UR5, R106 ;  /* 0x000000006a0572ca */ /* 0x000fe200000e0000 */
[--C-:B----4-:R-:W-:Y:S01]  /*79a0*/  HADD2.F32 R40, -RZ, R48.reuse.H0_H0 ;  /* 0x20000030ff287230 */ /* 0x110fe20000004100 */
[----:B------:R-:W-:Y:S01]  /*79b0*/  BSSY.RECONVERGENT B0, `(.L_x_101) ;  /* 0x000008d000007945 */ /* 0x000fe20003800200 */
[----:B------:R-:W-:Y:S02]  /*79c0*/  HADD2.F32 R43, -RZ, R48.H1_H1 ;  /* 0x30000030ff2b7230 */ /* 0x000fe40000004100 */
[--C-:B------:R-:W-:Y:S02]  /*79d0*/  HADD2.F32 R42, -RZ, R49.reuse.H0_H0 ;  /* 0x20000031ff2a7230 */ /* 0x100fe40000004100 */
[----:B------:R-:W-:Y:S02]  /*79e0*/  HADD2.F32 R44, -RZ, R49.H1_H1 ;  /* 0x30000031ff2c7230 */ /* 0x000fe40000004100 */
[--C-:B------:R-:W-:Y:S02]  /*79f0*/  HADD2.F32 R45, -RZ, R50.reuse.H0_H0 ;  /* 0x20000032ff2d7230 */ /* 0x100fe40000004100 */
[----:B------:R-:W3:Y:S01]  /*7a00*/  LDTM.x32 R4, tmem[UR4+0x20] ;  /* 0x00002004000479ee */ /* 0x000ee200082c0000 */
[----:B------:R-:W-:Y:S01]  /*7a10*/  NOP ;  /* 0x0000000000007918 */ /* 0x000fe20000000000 */
[----:B------:R-:W-:Y:S01]  /*7a20*/  USHF.L.U32 UR4, UR49, 0xd, URZ ;  /* 0x0000000d31047899 */ /* 0x000fe200080006ff */
[----:B------:R-:W-:Y:S01]  /*7a30*/  HADD2.F32 R46, -RZ, R50.H1_H1 ;  /* 0x30000032ff2e7230 */ /* 0x000fe20000004100 */
[----:B------:R-:W-:Y:S01]  /*7a40*/  UIADD3 UR5, UPT, UPT, UR5, 0xe0, URZ ;  /* 0x000000e005057890 */ /* 0x000fe2000fffe0ff */
[--C-:B------:R-:W-:Y:S02]  /*7a50*/  HADD2.F32 R47, -RZ, R51.reuse.H0_H0 ;  /* 0x20000033ff2f7230 */ /* 0x100fe40000004100 */
[----:B------:R-:W-:Y:S01]  /*7a60*/  HADD2.F32 R48, -RZ, R51.H1_H1 ;  /* 0x30000033ff307230 */ /* 0x000fe20000004100 */
[----:B------:R-:W-:Y:S01]  /*7a70*/  IADD3 R120, PT, PT, R109, UR4, RZ ;  /* 0x000000046d787c10 */ /* 0x000fe2000fffe0ff */
[--C-:B-1----:R-:W-:Y:S02]  /*7a80*/  HADD2.F32 R49, -RZ, R56.reuse.H0_H0 ;  /* 0x20000038ff317230 */ /* 0x102fe40000004100 */
[----:B------:R-:W-:Y:S01]  /*7a90*/  HADD2.F32 R50, -RZ, R56.H1_H1 ;  /* 0x30000038ff327230 */ /* 0x000fe20000004100 */
[-C--:B------:R-:W-:Y:S01]  /*7aa0*/  IADD3 R121, PT, PT, R105, R120.reuse, RZ ;  /* 0x0000007869797210 */ /* 0x080fe20007ffe0ff */
[--C-:B------:R-:W-:Y:S01]  /*7ab0*/  HADD2.F32 R51, -RZ, R57.reuse.H0_H0 ;  /* 0x20000039ff337230 */ /* 0x100fe20000004100 */
[----:B------:R-:W-:Y:S01]  /*7ac0*/  IADD3 R120, PT, PT, R104, R120, RZ ;  /* 0x0000007868787210 */ /* 0x000fe20007ffe0ff */
[----:B------:R-:W-:Y:S01]  /*7ad0*/  HADD2.F32 R52, -RZ, R57.H1_H1 ;  /* 0x30000039ff347230 */ /* 0x000fe20000004100 */
[----:B------:R-:W-:Y:S01]  /*7ae0*/  IADD3 R122, PT, PT, R108, R121, RZ ;  /* 0x000000796c7a7210 */ /* 0x000fe20007ffe0ff */
[--C-:B------:R-:W-:Y:S02]  /*7af0*/  HADD2.F32 R53, -RZ, R58.reuse.H0_H0 ;  /* 0x2000003aff357230 */ /* 0x100fe40000004100 */
[----:B------:R-:W-:Y:S02]  /*7b00*/  HADD2.F32 R54, -RZ, R58.H1_H1 ;  /* 0x3000003aff367230 */ /* 0x000fe40000004100 */
[--C-:B------:R-:W-:Y:S02]  /*7b10*/  HADD2.F32 R55, -RZ, R59.reuse.H0_H0 ;  /* 0x2000003bff377230 */ /* 0x100fe40000004100 */
[----:B------:R-:W-:Y:S01]  /*7b20*/  HADD2.F32 R56, -RZ, R59.H1_H1 ;  /* 0x3000003bff387230 */ /* 0x000fe20000004100 */
[----:B--2---:R-:W-:Y:S01]  /*7b30*/  UPRMT UR5, UR6, 0x654, UR5 ;  /* 0x0000065406057896 */ /* 0x004fe20008000005 */
[C---:B---3--:R-:W-:Y:S01]  /*7b40*/  FMUL R0, R38.reuse, R4 ;  /* 0x0000000426007220 */ /* 0x048fe20000400000 */
[C---:B------:R-:W-:Y:S01]  /*7b50*/  FMUL R2, R38.reuse, R5 ;  /* 0x0000000526027220 */ /* 0x040fe20000400000 */
[C---:B------:R-:W-:Y:S01]  /*7b60*/  FMUL R3, R38.reuse, R6 ;  /* 0x0000000626037220 */ /* 0x040fe20000400000 */
[C---:B------:R-:W-:Y:S01]  /*7b70*/  FMUL R7, R38.reuse, R7 ;  /* 0x0000000726077220 */ /* 0x040fe20000400000 */
[C---:B------:R-:W-:Y:S01]  /*7b80*/  FFMA R0, R41.reuse, R40, R0 ;  /* 0x0000002829007223 */ /* 0x040fe20000000000 */
[C---:B------:R-:W-:Y:S01]  /*7b90*/  FFMA R2, R41.reuse, R43, R2 ;  /* 0x0000002b29027223 */ /* 0x040fe20000000002 */
[C---:B------:R-:W-:Y:S01]  /*7ba0*/  FFMA R3, R41.reuse, R42, R3 ;  /* 0x0000002a29037223 */ /* 0x040fe20000000003 */
[----:B------:R-:W-:Y:S01]  /*7bb0*/  FFMA R7, R41, R44, R7 ;  /* 0x0000002c29077223 */ /* 0x000fe20000000007 */
[----:B------:R-:W-:Y:S01]  /*7bc0*/  SYNCS.ARRIVE.TRANS64.RED.A1T0 RZ, [UR5], RZ ;  /* 0x000000ffffff79a7 */ /* 0x000fe20008100405 */
[----:B------:R-:W-:Y:S01]  /*7bd0*/  FMUL R4, R38, R8 ;  /* 0x0000000826047220 */ /* 0x000fe20000400000 */
[----:B------:R-:W-:Y:S01]  /*7be0*/  F2FP.F16.F32.PACK_AB R84, R2, R0 ;  /* 0x000000000254723e */ /* 0x000fe200000000ff */
[C---:B------:R-:W-:Y:S01]  /*7bf0*/  FMUL R5, R38.reuse, R9 ;  /* 0x0000000926057220 */ /* 0x040fe20000400000 */
[----:B------:R-:W-:Y:S01]  /*7c00*/  F2FP.F16.F32.PACK_AB R85, R7, R3 ;  /* 0x000000030755723e */ /* 0x000fe200000000ff */
[C---:B------:R-:W-:Y:S01]  /*7c10*/  FFMA R4, R41.reuse, R45, R4 ;  /* 0x0000002d29047223 */ /* 0x040fe20000000004 */
[C---:B------:R-:W-:Y:S01]  /*7c20*/  FMUL R6, R38.reuse, R10 ;  /* 0x0000000a26067220 */ /* 0x040fe20000400000 */
[C---:B------:R-:W-:Y:S01]  /*7c30*/  FFMA R5, R41.reuse, R46, R5 ;  /* 0x0000002e29057223 */ /* 0x040fe20000000005 */
[C---:B------:R-:W-:Y:S01]  /*7c40*/  FMUL R11, R38.reuse, R11 ;  /* 0x0000000b260b7220 */ /* 0x040fe20000400000 */
[C---:B------:R-:W-:Y:S01]  /*7c50*/  FMUL R8, R38.reuse, R12 ;  /* 0x0000000c26087220 */ /* 0x040fe20000400000 */
[----:B------:R-:W-:Y:S01]  /*7c60*/  FFMA R6, R41, R47, R6 ;  /* 0x0000002f29067223 */ /* 0x000fe20000000006 */
[C---:B------:R-:W-:Y:S01]  /*7c70*/  FMUL R9, R38.reuse, R13 ;  /* 0x0000000d26097220 */ /* 0x040fe20000400000 */
[----:B------:R-:W-:Y:S01]  /*7c80*/  F2FP.F16.F32.PACK_AB R86, R5, R4 ;  /* 0x000000040556723e */ /* 0x000fe200000000ff */
[C---:B------:R-:W-:Y:S01]  /*7c90*/  FFMA R11, R41.reuse, R48, R11 ;  /* 0x00000030290b7223 */ /* 0x040fe2000000000b */
[C---:B------:R-:W-:Y:S01]  /*7ca0*/  FFMA R8, R41.reuse, R49, R8 ;  /* 0x0000003129087223 */ /* 0x040fe20000000008 */
[C---:B------:R-:W-:Y:S01]  /*7cb0*/  FFMA R9, R41.reuse, R50, R9 ;  /* 0x0000003229097223 */ /* 0x040fe20000000009 */
[C---:B------:R-:W-:Y:S01]  /*7cc0*/  FMUL R10, R38.reuse, R14 ;  /* 0x0000000e260a7220 */ /* 0x040fe20000400000 */
[C---:B------:R-:W-:Y:S01]  /*7cd0*/  FMUL R15, R38.reuse, R15 ;  /* 0x0000000f260f7220 */ /* 0x040fe20000400000 */
[C---:B------:R-:W-:Y:S01]  /*7ce0*/  FMUL R12, R38.reuse, R16 ;  /* 0x00000010260c7220 */ /* 0x040fe20000400000 */
[C---:B------:R-:W-:Y:S01]  /*7cf0*/  FMUL R13, R38.reuse, R17 ;  /* 0x00000011260d7220 */ /* 0x040fe20000400000 */
[C---:B------:R-:W-:Y:S01]  /*7d00*/  FFMA R10, R41.reuse, R51, R10 ;  /* 0x00000033290a7223 */ /* 0x040fe2000000000a */
[C---:B------:R-:W-:Y:S01]  /*7d10*/  FMUL R14, R38.reuse, R18 ;  /* 0x00000012260e7220 */ /* 0x040fe20000400000 */
[----:B------:R-:W-:Y:S01]  /*7d20*/  FFMA R15, R41, R52, R15 ;  /* 0x00000034290f7223 */ /* 0x000fe2000000000f */
[--C-:B------:R-:W-:Y:S02]  /*7d30*/  HADD2.F32 R57, -RZ, R64.reuse.H0_H0 ;  /* 0x20000040ff397230 */ /* 0x100fe40000004100 */
[C---:B------:R-:W-:Y:S01]  /*7d40*/  FMUL R19, R38.reuse, R19 ;  /* 0x0000001326137220 */ /* 0x040fe20000400000 */
[----:B------:R-:W-:Y:S01]  /*7d50*/  F2FP.F16.F32.PACK_AB R87, R11, R6 ;  /* 0x000000060b57723e */ /* 0x000fe200000000ff */
[C---:B------:R-:W-:Y:S01]  /*7d60*/  FFMA R12, R41.reuse, R53, R12 ;  /* 0x00000035290c7223 */ /* 0x040fe2000000000c */
[----:B------:R-:W-:Y:S02]  /*7d70*/  HADD2.F32 R58, -RZ, R64.H1_H1 ;  /* 0x30000040ff3a7230 */ /* 0x000fe40000004100 */
[C---:B------:R-:W-:Y:S01]  /*7d80*/  FMUL R16, R38.reuse, R20 ;  /* 0x0000001426107220 */ /* 0x040fe20000400000 */
[C---:B------:R-:W-:Y:S01]  /*7d90*/  FFMA R13, R41.reuse, R54, R13 ;  /* 0x00000036290d7223 */ /* 0x040fe2000000000d */
[----:B------:R1:W-:Y:S01]  /*7da0*/  STS.128 [R109+UR4], R84 ;  /* 0x000000546d007988 */ /* 0x0003e20008000c04 */
[--C-:B------:R-:W-:Y:S02]  /*7db0*/  HADD2.F32 R59, -RZ, R65.reuse.H0_H0 ;  /* 0x20000041ff3b7230 */ /* 0x100fe40000004100 */
[C---:B------:R-:W-:Y:S01]  /*7dc0*/  FMUL R17, R38.reuse, R21 ;  /* 0x0000001526117220 */ /* 0x040fe20000400000 */
[C---:B------:R-:W-:Y:S01]  /*7dd0*/  FFMA R14, R41.reuse, R55, R14 ;  /* 0x00000037290e7223 */ /* 0x040fe2000000000e */
[----:B------:R-:W-:Y:S02]  /*7de0*/  HADD2.F32 R60, -RZ, R65.H1_H1 ;  /* 0x30000041ff3c7230 */ /* 0x000fe40000004100 */
[C---:B------:R-:W-:Y:S01]  /*7df0*/  FMUL R18, R38.reuse, R22 ;  /* 0x0000001626127220 */ /* 0x040fe20000400000 */
[C---:B------:R-:W-:Y:S01]  /*7e00*/  FFMA R19, R41.reuse, R56, R19 ;  /* 0x0000003829137223 */ /* 0x040fe20000000013 */
        /* <DEDUP_REMOVED lines=11> */
[----:B------:R-:W-:Y:S01]  /*7ec0*/  FFMA R23, R41, R60, R23 ;  /* 0x0000003c29177223 */ /* 0x000fe20000000017 */
[--C-:B------:R-:W-:Y:S02]  /*7ed0*/  HADD2.F32 R65, -RZ, R72.reuse.H0_H0 ;  /* 0x20000048ff417230 */ /* 0x100fe40000004100 */
[C---:B------:R-:W-:Y:S01]  /*7ee0*/  FMUL R27, R38.reuse, R27 ;  /* 0x0000001b261b7220 */ /* 0x040fe20000400000 */
[----:B------:R-:W-:Y:S01]  /*7ef0*/  F2FP.F16.F32.PACK_AB R104, R9, R8 ;  /* 0x000000080968723e */ /* 0x000fe200000000ff */
[----:B------:R-:W-:Y:S01]  /*7f00*/  FFMA R20, R41, R61, R20 ;  /* 0x0000003d29147223 */ /* 0x000fe20000000014 */
[----:B------:R-:W-:Y:S01]  /*7f10*/  F2FP.F16.F32.PACK_AB R105, R15, R10 ;  /* 0x0000000a0f69723e */ /* 0x000fe200000000ff */
[----:B------:R-:W-:Y:S01]  /*7f20*/  HADD2.F32 R66, -RZ, R72.H1_H1 ;  /* 0x30000048ff427230 */ /* 0x000fe20000004100 */
[----:B------:R-:W-:Y:S01]  /*7f30*/  F2FP.F16.F32.PACK_AB R106, R13, R12 ;  /* 0x0000000c0d6a723e */ /* 0x000fe200000000ff */
[C---:B------:R-:W-:Y:S01]  /*7f40*/  FMUL R24, R38.reuse, R28 ;  /* 0x0000001c26187220 */ /* 0x040fe20000400000 */
[----:B------:R-:W-:Y:S01]  /*7f50*/  F2FP.F16.F32.PACK_AB R107, R19, R14 ;  /* 0x0000000e136b723e */ /* 0x000fe200000000ff */
[C---:B------:R-:W-:Y:S01]  /*7f60*/  FFMA R21, R41.reuse, R62, R21 ;  /* 0x0000003e29157223 */ /* 0x040fe20000000015 */
[--C-:B------:R-:W-:Y:S02]  /*7f70*/  HADD2.F32 R67, -RZ, R73.reuse.H0_H0 ;  /* 0x20000049ff437230 */ /* 0x100fe40000004100 */
[C---:B------:R-:W-:Y:S01]  /*7f80*/  FMUL R25, R38.reuse, R29 ;  /* 0x0000001d26197220 */ /* 0x040fe20000400000 */
[C---:B------:R-:W-:Y:S01]  /*7f90*/  FFMA R22, R41.reuse, R63, R22 ;  /* 0x0000003f29167223 */ /* 0x040fe20000000016 */
[----:B------:R1:W-:Y:S01]  /*7fa0*/  STS.128 [R121+0x10], R104 ;  /* 0x0000106879007388 */ /* 0x0003e20000000c00 */
        /* <DEDUP_REMOVED lines=39> */
[----:B------:R-:W-:Y:S02]  /*8220*/  UIADD3 UR40, UPT, UPT, UR50, 0x200, UR4 ;  /* 0x0000020032287890 */ /* 0x000fe4000fffe004 */
[----:B------:R-:W-:Y:S02]  /*8230*/  UIADD3 UR41, UPT, UPT, UR51, 0x20, URZ ;  /* 0x0000002033297890 */ /* 0x000fe4000fffe0ff */
[----:B--2---:R-:W-:Y:S04]  /*8240*/  UIADD3 UR6, UP0, UPT, UR8, 0x680, URZ ;  /* 0x0000068008067890 */ /* 0x004fe8000ff1e0ff */
[----:B------:R-:W-:Y:S09]  /*8250*/  UIADD3.X UR7, UPT, UPT, URZ, UR9, URZ, UP0, !UPT ;  /* 0x00000009ff077290 */ /* 0x000ff200087fe4ff */
[----:B------:R2:W-:Y:S02]  /*8260*/  UTMASTG.4D [UR40], [UR6] ;  /* 0x00000028060073b5 */ /* 0x0005e40008018000 */
[----:B--2---:R0:W-:Y:S02]  /*8270*/  UTMACMDFLUSH ;  /* 0x00000000000079b7 */ /* 0x0041e40000000000 */
.L_x_102:
[----:B------:R-:W-:Y:S05]  /*8280*/  BSYNC.RECONVERGENT B0 ;  /* 0x0000000000007941 */ /* 0x000fea0003800200 */
.L_x_101:
[----:B------:R-:W-:Y:S01]  /*8290*/  MOV R0, UR48 ;  /* 0x0000003000007c02 */ /* 0x000fe20008000f00 */
[----:B------:R-:W-:Y:S01]  /*82a0*/  UIADD3 UR4, UPT, UPT, UR49, 0x1, URZ ;  /* 0x0000000131047890 */ /* 0x000fe2000fffe0ff */
[----:B------:R-:W-:Y:S05]  /*82b0*/  BSSY.RECONVERGENT B0, `(.L_x_103) ;  /* 0x0000005000007945 */ /* 0x000fea0003800200 */
[----:B------:R-:W-:Y:S02]  /*82c0*/  MOV R2, UR4 ;  /* 0x0000000400027c02 */ /* 0x000fe40008000f00 */
[----:B------:R-:W-:Y:S01]  /*82d0*/  MOV R46, UR4 ;  /* 0x00000004002e7c02 */ /* 0x000fe20008000f00 */
[----:B------:R-:W-:Y:S05]  /*82e0*/  @P0 BRA `(.L_x_104) ;  /* 0x0000000000040947 */ /* 0x000fea0003800000 */
[----:B------:R-:W-:Y:S04]  /*82f0*/  DEPBAR.LE SB0, 0x1 ;  /* 0x000080400000791a */ /* 0x000fe80000000000 */
.L_x_104:
[----:B------:R-:W-:Y:S05]  /*8300*/  BSYNC.RECONVERGENT B0 ;  /* 0x0000000000007941 */ /* 0x000fea0003800200 */
.L_x_103:
[----:B------:R-:W-:Y:S01]  /*8310*/  BAR.SYNC.DEFER_BLOCKING 0x1, 0x80 ;  /* 0x0042000000007b1d */ /* 0x000fe20000010000 */
[----:B------:R-:W-:Y:S01]  /*8320*/  ISETP.NE.AND P0, PT, R2, 0x3, PT ;  /* 0x000000030200780c */ /* 0x000fe20003f05270 */
[----:B------:R-:W-:Y:S01]  /*8330*/  UISETP.NE.AND UP0, UPT, UR53, -0x2, UPT ;  /* 0xfffffffe3500788c */ /* 0x000fe2000bf05270 */
[----:B------:R-:W-:Y:S02]  /*8340*/  ISETP.NE.AND P2, PT, R100, RZ, PT ;  /* 0x000000ff6400720c */ /* 0x000fe40003f45270 */
[----:B------:R-:W-:Y:S01]  /*8350*/  ISETP.EQ.XOR P1, PT, R0, 0x3, !P0 ;  /* 0x000000030000780c */ /* 0x000fe20004722a70 */
[----:B------:R-:W-:Y:S01]  /*8360*/  VIADD R0, R36, 0x1 ;  /* 0x0000000124007836 */ /* 0x000fe20000000000 */
[----:B------:R-:W-:Y:S02]  /*8370*/  SEL R46, R46, RZ, P0 ;  /* 0x000000ff2e2e7207 */ /* 0x000fe40000000000 */
[----:B------:R-:W-:Y:S04]  /*8380*/  SEL R3, RZ, 0x1, !P1 ;  /* 0x00000001ff037807 */ /* 0x000fe80004800000 */
[----:B------:R-:W-:Y:S01]  /*8390*/  LOP3.LUT R92, R92, R3, RZ, 0x3c, !PT ;  /* 0x000000035c5c7212 */ /* 0x000fe200078e3cff */
[----:B------:R-:W-:Y:S06]  /*83a0*/  BRA.U !UP0, `(.L_x_105) ;  /* 0x0000000108307547 */ /* 0x000fec000b800000 */
        /* <DEDUP_REMOVED lines=12> */
.L_x_105:
[----:B------:R-:W-:Y:S01]  /*8470*/  R2UR UR5, R88 ;  /* 0x00000000580572ca */ /* 0x000fe200000e0000 */
[----:B------:R-:W-:Y:S01]  /*8480*/  UIADD3 UR53, UPT, UPT, UR53, 0x2, URZ ;  /* 0x0000000235357890 */ /* 0x000fe2000fffe0ff */
[----:B------:R-:W-:Y:S01]  /*8490*/  R2UR UR4, R89 ;  /* 0x00000000590472ca */ /* 0x000fe200000e0000 */
[----:B------:R-:W-:Y:S01]  /*84a0*/  IMAD.MOV.U32 R17, RZ, RZ, R103 ;  /* 0x000000ffff117224 */ /* 0x000fe200078e0067 */
[----:B------:R-:W-:Y:S02]  /*84b0*/  LOP3.LUT P0, RZ, R82, 0x1, RZ, 0xc0, !PT ;  /* 0x0000000152ff7812 */ /* 0x000fe4000780c0ff */
[----:B------:R-:W-:Y:S02]  /*84c0*/  ISETP.NE.AND P1, PT, R0, 0x2, PT ;  /* 0x000000020000780c */ /* 0x000fe40003f25270 */
[----:B------:R-:W-:Y:S02]  /*84d0*/  LOP3.LUT R90, R90, 0x1, RZ, 0x3c, !PT ;  /* 0x000000015a5a7812 */ /* 0x000fe400078e3cff */
[----:B--2---:R-:W-:Y:S02]  /*84e0*/  SEL R2, RZ, 0x1, P1 ;  /* 0x00000001ff027807 */ /* 0x004fe40000800000 */
[----:B------:R-:W-:Y:S01]  /*84f0*/  SEL R36, R0, RZ, P1 ;  /* 0x000000ff00247207 */ /* 0x000fe20000800000 */
[----:B------:R-:W-:Y:S01]  /*8500*/  UIADD3 UR23, UPT, UPT, UR36, UR5, URZ ;  /* 0x0000000524177290 */ /* 0x000fe2000fffe0ff */
[----:B------:R-:W-:Y:S01]  /*8510*/  LOP3.LUT R91, R91, R2, RZ, 0x3c, !PT ;  /* 0x000000025b5b7212 */ /* 0x000fe200078e3cff */
[----:B------:R-:W-:Y:S02]  /*8520*/  UIADD3 UR27, UPT, UPT, UR37, UR4, URZ ;  /* 0x00000004251b7290 */ /* 0x000fe4000fffe0ff */
[----:B------:R-:W-:Y:S10]  /*8530*/  @P0 BRA `(.L_x_106) ;  /* 0xffffffd000c00947 */ /* 0x000ff4000383ffff */
[----:B------:R-:W-:Y:S05]  /*8540*/  @!P2 BRA `(.L_x_107) ;  /* 0x000000000048a947 */ /* 0x000fea0003800000 */
[----:B------:R-:W2:Y:S02]  /*8550*/  LDCU.64 UR4, c[0x0][0x890] ;  /* 0x00011200ff0477ac */ /* 0x000ea40008000a00 */
[----:B--2---:R-:W-:-:S04]  /*8560*/  UISETP.NE.U32.AND UP0, UPT, UR4, URZ, UPT ;  /* 0x000000ff0400728c */ /* 0x004fc8000bf05070 */
[----:B------:R-:W-:-:S09]  /*8570*/  UISETP.NE.AND.EX UP0, UPT, UR5, URZ, UPT, UP0 ;  /* 0x000000ff0500728c */ /* 0x000fd2000bf05300 */
[----:B------:R-:W-:Y:S05]  /*8580*/  BRA.U UP0, `(.L_x_108) ;  /* 0x00000001000c7547 */ /* 0x000fea000b800000 */
[----:B------:R-:W-:-:S13]  /*8590*/  FSETP.NEU.AND P0, PT, R41, RZ, PT ;  /* 0x000000ff2900720b */ /* 0x000fda0003f0d000 */
[----:B------:R-:W-:Y:S05]  /*85a0*/  @!P0 EXIT ;  /* 0x000000000000894d */ /* 0x000fea0003800000 */
[----:B------:R-:W-:Y:S05]  /*85b0*/  BRA `(.L_x_107) ;  /* 0x00000000002c7947 */ /* 0x000fea0003800000 */
.L_x_108:
[----:B------:R-:W-:Y:S01]  /*85c0*/  ISETP.NE.AND P0, PT, R110, RZ, PT ;  /* 0x000000ff6e00720c */ /* 0x000fe20003f05270 */
[----:B------:R-:W-:-:S12]  /*85d0*/  BSSY.RECONVERGENT B0, `(.L_x_107) ;  /* 0x0000009000007945 */ /* 0x000fd80003800200 */
[----:B------:R-:W-:Y:S05]  /*85e0*/  @P0 BRA `(.L_x_109) ;  /* 0x0000000000140947 */ /* 0x000fea0003800000 */
[----:B------:R-:W2:Y:S02]  /*85f0*/  LDCU.64 UR4, c[0x0][0x888] ;  /* 0x00011100ff0477ac */ /* 0x000ea40008000a00 */
[----:B--2---:R-:W-:-:S04]  /*8600*/  ISETP.NE.U32.AND P0, PT, RZ, UR4, PT ;  /* 0x00000004ff007c0c */ /* 0x004fc8000bf05070 */
[----:B------:R-:W-:-:S13]  /*8610*/  ISETP.NE.AND.EX P0, PT, RZ, UR5, PT, P0 ;  /* 0x00000005ff007c0c */ /* 0x000fda000bf05300 */
[----:B------:R-:W-:Y:S05]  /*8620*/  @!P0 EXIT ;  /* 0x000000000000894d */ /* 0x000fea0003800000 */
[----:B------:R-:W-:Y:S05]  /*8630*/  BRA `(.L_x_110) ;  /* 0x0000000000087947 */ /* 0x000fea0003800000 */
.L_x_109:
[----:B------:R-:W-:-:S13]  /*8640*/  FSETP.NEU.AND P0, PT, R41, RZ, PT ;  /* 0x000000ff2900720b */ /* 0x000fda0003f0d000 */
[----:B------:R-:W-:Y:S05]  /*8650*/  @!P0 EXIT ;  /* 0x000000000000894d */ /* 0x000fea0003800000 */
.L_x_110:
[----:B------:R-:W-:Y:S05]  /*8660*/  BSYNC.RECONVERGENT B0 ;  /* 0x0000000000007941 */ /* 0x000fea0003800200 */
.L_x_107:
[----:B------:R-:W2:Y:S01]  /*8670*/  S2UR UR5, SR_CgaCtaId ;  /* 0x00000000000579c3 */ /* 0x000ea20000008800 */
[----:B------:R-:W-:Y:S01]  /*8680*/  ULEA UR4, UR54, UR50, 0x3 ;  /* 0x0000003236047291 */ /* 0x000fe2000f8e18ff */
[----:B------:R-:W-:-:S04]  /*8690*/  DEPBAR.LE SB0, 0x0 ;  /* 0x000080000000791a */ /* 0x000fc80000000000 */
[----:B------:R-:W-:-:S04]  /*86a0*/  UIADD3 UR4, UPT, UPT, UR4, 0x98, URZ ;  /* 0x0000009804047890 */ /* 0x000fc8000fffe0ff */
[----:B--2---:R-:W-:-:S09]  /*86b0*/  UPRMT UR4, UR5, 0x654, UR4 ;  /* 0x0000065405047896 */ /* 0x004fd20008000004 */
[----:B------:R-:W-:Y:S01]  /*86c0*/  SYNCS.ARRIVE.TRANS64.RED.A1T0 RZ, [UR4], RZ ;  /* 0x000000ffffff79a7 */ /* 0x000fe20008100404 */
[----:B------:R-:W-:Y:S05]  /*86d0*/  EXIT ;  /* 0x000000000000794d */ /* 0x000fea0003800000 */
.L_x_19:
[----:B------:R-:W-:Y:S07]  /*86e0*/  MOV R0, UR33 ;  /* 0x0000002100007c02 */ /* 0x000fee0008000f00 */
.L_x_111:
[----:B-1----:R1:W3:Y:S02]  /*86f0*/  SYNCS.PHASECHK.TRANS64.TRYWAIT P0, [R0+URZ+0x40], R5 ;  /* 0x00004005000075a7 */ /* 0x0022e400080011ff */
[----:B---3--:R-:W-:Y:S05]  /*8700*/  @!P0 NANOSLEEP.SYNCS 0x989680 ;  /* 0x009896800000895d */ /* 0x008fea0003900000 */
[----:B------:R-:W3:Y:S02]  /*8710*/  @!P0 SYNCS.PHASECHK.TRANS64 P0, [R0+URZ+0x40], R5 ;  /* 0x00004005000085a7 */ /* 0x000ee400080010ff */
[----:B---3--:R-:W-:Y:S05]  /*8720*/  @!P0 BRA `(.L_x_111) ;  /* 0xfffffffc00f08947 */ /* 0x008fea000383ffff */
[----:B------:R-:W-:Y:S05]  /*8730*/  BRA `(.L_x_18) ;  /* 0xffffff9400047947 */ /* 0x000fea000383ffff */
.L_x_25:
[----:B------:R-:W-:Y:S07]  /*8740*/  MOV R0, UR25 ;  /* 0x0000001900007c02 */ /* 0x000fee0008000f00 */
.L_x_112:
[----:B-1----:R1:W2:Y:S02]  /*8750*/  SYNCS.PHASECHK.TRANS64.TRYWAIT P0, [R0+URZ+0x40], R5 ;  /* 0x00004005000075a7 */ /* 0x0022a400080011ff */
[----:B--2---:R-:W-:Y:S05]  /*8760*/  @!P0 NANOSLEEP.SYNCS 0x989680 ;  /* 0x009896800000895d */ /* 0x004fea0003900000 */
[----:B------:R-:W2:Y:S02]  /*8770*/  @!P0 SYNCS.PHASECHK.TRANS64 P0, [R0+URZ+0x40], R5 ;  /* 0x00004005000085a7 */ /* 0x000ea400080010ff */
[----:B--2---:R-:W-:Y:S05]  /*8780*/  @!P0 BRA `(.L_x_112) ;  /* 0xfffffffc00f08947 */ /* 0x004fea000383ffff */
[----:B------:R-:W-:Y:S05]  /*8790*/  BRA `(.L_x_24) ;  /* 0xffffff9800307947 */ /* 0x000fea000383ffff */
.L_x_29:
[----:B------:R-:W-:-:S07]  /*87a0*/  MOV R0, UR29 ;  /* 0x0000001d00007c02 */ /* 0x000fce0008000f00 */
.L_x_113:
[----:B-1----:R1:W2:Y:S02]  /*87b0*/  SYNCS.PHASECHK.TRANS64.TRYWAIT P0, [R0+URZ+0xc0], R3 ;  /* 0x0000c003000075a7 */ /* 0x0022a400080011ff */
[----:B--2---:R-:W-:Y:S05]  /*87c0*/  @!P0 NANOSLEEP.SYNCS 0x989680 ;  /* 0x009896800000895d */ /* 0x004fea0003900000 */
[----:B------:R-:W2:Y:S02]  /*87d0*/  @!P0 SYNCS.PHASECHK.TRANS64 P0, [R0+URZ+0xc0], R3 ;  /* 0x0000c003000085a7 */ /* 0x000ea400080010ff */
[----:B--2---:R-:W-:Y:S05]  /*87e0*/  @!P0 BRA `(.L_x_113) ;  /* 0xfffffffc00f08947 */ /* 0x004fea000383ffff */
[----:B------:R-:W-:Y:S05]  /*87f0*/  BRA `(.L_x_114) ;  /* 0xffffff9c00007947 */ /* 0x000fea000383ffff */
.L_x_33:
[----:B------:R-:W-:-:S07]  /*8800*/  MOV R0, UR4 ;  /* 0x0000000400007c02 */ /* 0x000fce0008000f00 */
.L_x_115:
[----:B-1----:R1:W2:Y:S02]  /*8810*/  SYNCS.PHASECHK.TRANS64.TRYWAIT P0, [R0+URZ], R3 ;  /* 0x00000003000075a7 */ /* 0x0022a400080011ff */
[----:B--2---:R-:W-:Y:S05]  /*8820*/  @!P0 NANOSLEEP.SYNCS 0x989680 ;  /* 0x009896800000895d */ /* 0x004fea0003900000 */
[----:B------:R-:W2:Y:S02]  /*8830*/  @!P0 SYNCS.PHASECHK.TRANS64 P0, [R0+URZ], R3 ;  /* 0x00000003000085a7 */ /* 0x000ea400080010ff */
[----:B--2---:R-:W-:Y:S05]  /*8840*/  @!P0 BRA `(.L_x_115) ;  /* 0xfffffffc00f08947 */ /* 0x004fea000383ffff */
[----:B------:R-:W-:Y:S05]  /*8850*/  BRA `(.L_x_116) ;  /* 0xffffffa000947947 */ /* 0x000fea000383ffff */
.L_x_34:
[----:B------:R-:W-:-:S07]  /*8860*/  MOV R0, UR5 ;  /* 0x0000000500007c02 */ /* 0x000fce0008000f00 */
.L_x_117:
[----:B-1----:R1:W2:Y:S02]  /*8870*/  SYNCS.PHASECHK.TRANS64.TRYWAIT P0, [R0+URZ], R3 ;  /* 0x00000003000075a7 */ /* 0x0022a400080011ff */
[----:B--2---:R-:W-:Y:S05]  /*8880*/  @!P0 NANOSLEEP.SYNCS 0x989680 ;  /* 0x009896800000895d */ /* 0x004fea0003900000 */
[----:B------:R-:W2:Y:S02]  /*8890*/  @!P0 SYNCS.PHASECHK.TRANS64 P0, [R0+URZ], R3 ;  /* 0x00000003000085a7 */ /* 0x000ea400080010ff */
[----:B--2---:R-:W-:Y:S05]  /*88a0*/  @!P0 BRA `(.L_x_117) ;  /* 0xfffffffc00f08947 */ /* 0x004fea000383ffff */
[----:B------:R-:W-:Y:S05]  /*88b0*/  BRA `(.L_x_118) ;  /* 0xffffffa000a47947 */ /* 0x000fea000383ffff */
.L_x_35:
[----:B------:R-:W-:-:S07]  /*88c0*/  MOV R0, UR5 ;  /* 0x0000000500007c02 */ /* 0x000fce0008000f00 */
.L_x_119:
[----:B-1----:R1:W2:Y:S02]  /*88d0*/  SYNCS.PHASECHK.TRANS64.TRYWAIT P0, [R0+URZ], R3 ;  /* 0x00000003000075a7 */ /* 0x0022a400080011ff */
[----:B--2---:R-:W-:Y:S05]  /*88e0*/  @!P0 NANOSLEEP.SYNCS 0x989680 ;  /* 0x009896800000895d */ /* 0x004fea0003900000 */
[----:B------:R-:W2:Y:S02]  /*88f0*/  @!P0 SYNCS.PHASECHK.TRANS64 P0, [R0+URZ], R3 ;  /* 0x00000003000085a7 */ /* 0x000ea400080010ff */
[----:B--2---:R-:W-:Y:S05]  /*8900*/  @!P0 BRA `(.L_x_119) ;  /* 0xfffffffc00f08947 */ /* 0x004fea000383ffff */
[----:B------:R-:W-:Y:S05]  /*8910*/  BRA `(.L_x_120) ;  /* 0xffffffa000b47947 */ /* 0x000fea000383ffff */
.L_x_36:
[----:B------:R-:W-:-:S07]  /*8920*/  MOV R0, UR5 ;  /* 0x0000000500007c02 */ /* 0x000fce0008000f00 */
.L_x_121:
[----:B-1----:R1:W2:Y:S02]  /*8930*/  SYNCS.PHASECHK.TRANS64.TRYWAIT P0, [R0+URZ], R3 ;  /* 0x00000003000075a7 */ /* 0x0022a400080011ff */
[----:B--2---:R-:W-:Y:S05]  /*8940*/  @!P0 NANOSLEEP.SYNCS 0x989680 ;  /* 0x009896800000895d */ /* 0x004fea0003900000 */
[----:B------:R-:W2:Y:S02]  /*8950*/  @!P0 SYNCS.PHASECHK.TRANS64 P0, [R0+URZ], R3 ;  /* 0x00000003000085a7 */ /* 0x000ea400080010ff */
[----:B--2---:R-:W-:Y:S05]  /*8960*/  @!P0 BRA `(.L_x_121) ;  /* 0xfffffffc00f08947 */ /* 0x004fea000383ffff */
[----:B------:R-:W-:Y:S05]  /*8970*/  BRA `(.L_x_122) ;  /* 0xffffffa000c47947 */ /* 0x000fea000383ffff */
.L_x_37:
[----:B------:R-:W-:-:S07]  /*8980*/  MOV R0, UR5 ;  /* 0x0000000500007c02 */ /* 0x000fce0008000f00 */
.L_x_123:
[----:B-1----:R1:W2:Y:S02]  /*8990*/  SYNCS.PHASECHK.TRANS64.TRYWAIT P0, [R0+URZ], R3 ;  /* 0x00000003000075a7 */ /* 0x0022a400080011ff */
[----:B--2---:R-:W-:Y:S05]  /*89a0*/  @!P0 NANOSLEEP.SYNCS 0x989680 ;  /* 0x009896800000895d */ /* 0x004fea0003900000 */
[----:B------:R-:W2:Y:S02]  /*89b0*/  @!P0 SYNCS.PHASECHK.TRANS64 P0, [R0+URZ], R3 ;  /* 0x00000003000085a7 */ /* 0x000ea400080010ff */
[----:B--2---:R-:W-:Y:S05]  /*89c0*/  @!P0 BRA `(.L_x_123) ;  /* 0xfffffffc00f08947 */ /* 0x004fea000383ffff */
[----:B------:R-:W-:Y:S05]  /*89d0*/  BRA `(.L_x_124) ;  /* 0xffffffa000d47947 */ /* 0x000fea000383ffff */
.L_x_38:
[----:B------:R-:W-:-:S07]  /*89e0*/  MOV R0, UR5 ;  /* 0x0000000500007c02 */ /* 0x000fce0008000f00 */
.L_x_125:
[----:B-1----:R1:W2:Y:S02]  /*89f0*/  SYNCS.PHASECHK.TRANS64.TRYWAIT P0, [R0+URZ], R3 ;  /* 0x00000003000075a7 */ /* 0x0022a400080011ff */
[----:B--2---:R-:W-:Y:S05]  /*8a00*/  @!P0 NANOSLEEP.SYNCS 0x989680 ;  /* 0x009896800000895d */ /* 0x004fea0003900000 */
[----:B------:R-:W2:Y:S02]  /*8a10*/  @!P0 SYNCS.PHASECHK.TRANS64 P0, [R0+URZ], R3 ;  /* 0x00000003000085a7 */ /* 0x000ea400080010ff */
[----:B--2---:R-:W-:Y:S05]  /*8a20*/  @!P0 BRA `(.L_x_125) ;  /* 0xfffffffc00f08947 */ /* 0x004fea000383ffff */
[----:B------:R-:W-:Y:S05]  /*8a30*/  BRA `(.L_x_126) ;  /* 0xffffffa000e47947 */ /* 0x000fea000383ffff */
.L_x_39:
[----:B------:R-:W-:-:S07]  /*8a40*/  MOV R0, UR5 ;  /* 0x0000000500007c02 */ /* 0x000fce0008000f00 */
.L_x_127:
[----:B-1----:R1:W2:Y:S02]  /*8a50*/  SYNCS.PHASECHK.TRANS64.TRYWAIT P0, [R0+URZ], R3 ;  /* 0x00000003000075a7 */ /* 0x0022a400080011ff */
[----:B--2---:R-:W-:Y:S05]  /*8a60*/  @!P0 NANOSLEEP.SYNCS 0x989680 ;  /* 0x009896800000895d */ /* 0x004fea0003900000 */
[----:B------:R-:W2:Y:S02]  /*8a70*/  @!P0 SYNCS.PHASECHK.TRANS64 P0, [R0+URZ], R3 ;  /* 0x00000003000085a7 */ /* 0x000ea400080010ff */
[----:B--2---:R-:W-:Y:S05]  /*8a80*/  @!P0 BRA `(.L_x_127) ;  /* 0xfffffffc00f08947 */ /* 0x004fea000383ffff */
[----:B------:R-:W-:Y:S05]  /*8a90*/  BRA `(.L_x_128) ;  /* 0xffffffa000f47947 */ /* 0x000fea000383ffff */
.L_x_42:
[----:B------:R-:W-:-:S07]  /*8aa0*/  MOV R4, UR4 ;  /* 0x0000000400047c02 */ /* 0x000fce0008000f00 */
.L_x_129:
[----:B--2---:R2:W3:Y:S02]  /*8ab0*/  SYNCS.PHASECHK.TRANS64.TRYWAIT P1, [R4+URZ+0xc8], R7 ;  /* 0x0000c807040075a7 */ /* 0x0044e400080211ff */
[----:B---3--:R-:W-:Y:S05]  /*8ac0*/  @!P1 NANOSLEEP.SYNCS 0x989680 ;  /* 0x009896800000995d */ /* 0x008fea0003900000 */
[----:B------:R-:W3:Y:S02]  /*8ad0*/  @!P1 SYNCS.PHASECHK.TRANS64 P1, [R4+URZ+0xc8], R7 ;  /* 0x0000c807040095a7 */ /* 0x000ee400080210ff */
[----:B---3--:R-:W-:Y:S05]  /*8ae0*/  @!P1 BRA `(.L_x_129) ;  /* 0xfffffffc00f09947 */ /* 0x008fea000383ffff */
[----:B------:R-:W-:Y:S05]  /*8af0*/  BRA `(.L_x_130) ;  /* 0xffffffa400647947 */ /* 0x000fea000383ffff */
.L_x_43:
[----:B--2---:R-:W-:-:S07]  /*8b00*/  MOV R4, UR4 ;  /* 0x0000000400047c02 */ /* 0x004fce0008000f00 */
.L_x_131:
[----:B--2---:R2:W3:Y:S02]  /*8b10*/  SYNCS.PHASECHK.TRANS64.TRYWAIT P1, [R4+URZ+0xc0], R5 ;  /* 0x0000c005040075a7 */ /* 0x0044e400080211ff */
[----:B---3--:R-:W-:Y:S05]  /*8b20*/  @!P1 NANOSLEEP.SYNCS 0x989680 ;  /* 0x009896800000995d */ /* 0x008fea0003900000 */
[----:B------:R-:W3:Y:S02]  /*8b30*/  @!P1 SYNCS.PHASECHK.TRANS64 P1, [R4+URZ+0xc0], R5 ;  /* 0x0000c005040095a7 */ /* 0x000ee400080210ff */
[----:B---3--:R-:W-:Y:S05]  /*8b40*/  @!P1 BRA `(.L_x_131) ;  /* 0xfffffffc00f09947 */ /* 0x008fea000383ffff */
[----:B------:R-:W-:Y:S05]  /*8b50*/  BRA `(.L_x_132) ;  /* 0xffffffa4006c7947 */ /* 0x000fea000383ffff */
.L_x_51:
[----:B------:R-:W-:-:S07]  /*8b60*/  MOV R0, UR21 ;  /* 0x0000001500007c02 */ /* 0x000fce0008000f00 */
.L_x_133:
[----:B--2---:R2:W3:Y:S02]  /*8b70*/  SYNCS.PHASECHK.TRANS64.TRYWAIT P0, [R0+URZ+0xc0], R3 ;  /* 0x0000c003000075a7 */ /* 0x0044e400080011ff */
[----:B---3--:R-:W-:Y:S05]  /*8b80*/  @!P0 NANOSLEEP.SYNCS 0x989680 ;  /* 0x009896800000895d */ /* 0x008fea0003900000 */
[----:B------:R-:W3:Y:S02]  /*8b90*/  @!P0 SYNCS.PHASECHK.TRANS64 P0, [R0+URZ+0xc0], R3 ;  /* 0x0000c003000085a7 */ /* 0x000ee400080010ff */
[----:B---3--:R-:W-:Y:S05]  /*8ba0*/  @!P0 BRA `(.L_x_133) ;  /* 0xfffffffc00f08947 */ /* 0x008fea000383ffff */
[----:B------:R-:W-:Y:S05]  /*8bb0*/  BRA `(.L_x_134) ;  /* 0xffffffa800f07947 */ /* 0x000fea000383ffff */
.L_x_52:
[----:B------:R-:W-:-:S07]  /*8bc0*/  MOV R0, UR25 ;  /* 0x0000001900007c02 */ /* 0x000fce0008000f00 */
.L_x_135:
[----:B--2---:R2:W3:Y:S02]  /*8bd0*/  SYNCS.PHASECHK.TRANS64.TRYWAIT P0, [R0+URZ+0xe0], R3 ;  /* 0x0000e003000075a7 */ /* 0x0044e400080011ff */
[----:B---3--:R-:W-:Y:S05]  /*8be0*/  @!P0 NANOSLEEP.SYNCS 0x989680 ;  /* 0x009896800000895d */ /* 0x008fea0003900000 */
[----:B------:R-:W3:Y:S02]  /*8bf0*/  @!P0 SYNCS.PHASECHK.TRANS64 P0, [R0+URZ+0xe0], R3 ;  /* 0x0000e003000085a7 */ /* 0x000ee400080010ff */
[----:B---3--:R-:W-:Y:S05]  /*8c00*/  @!P0 BRA `(.L_x_135) ;  /* 0xfffffffc00f08947 */ /* 0x008fea000383ffff */
[----:B------:R-:W-:Y:S05]  /*8c10*/  BRA `(.L_x_136) ;  /* 0xffffffac00087947 */ /* 0x000fea000383ffff */
.L_x_55:
[----:B--2---:R-:W-:Y:S07]  /*8c20*/  MOV R0, UR17 ;  /* 0x0000001100007c02 */ /* 0x004fee0008000f00 */
.L_x_137:
[----:B--2---:R2:W3:Y:S02]  /*8c30*/  SYNCS.PHASECHK.TRANS64.TRYWAIT P0, [R0+URZ], R3 ;  /* 0x00000003000075a7 */ /* 0x0044e400080011ff */
[----:B---3--:R-:W-:Y:S05]  /*8c40*/  @!P0 NANOSLEEP.SYNCS 0x989680 ;  /* 0x009896800000895d */ /* 0x008fea0003900000 */
[----:B------:R-:W3:Y:S02]  /*8c50*/  @!P0 SYNCS.PHASECHK.TRANS64 P0, [R0+URZ], R3 ;  /* 0x00000003000085a7 */ /* 0x000ee400080010ff */
[----:B---3--:R-:W-:Y:S05]  /*8c60*/  @!P0 BRA `(.L_x_137) ;  /* 0xfffffffc00f08947 */ /* 0x008fea000383ffff */
[----:B------:R-:W-:Y:S05]  /*8c70*/  BRA `(.L_x_54) ;  /* 0xffffffac00387947 */ /* 0x000fea000383ffff */
.L_x_58:
[----:B------:R-:W-:-:S07]  /*8c80*/  MOV R0, UR4 ;  /* 0x0000000400007c02 */ /* 0x000fce0008000f00 */
.L_x_138:
[----:B--2---:R2:W4:Y:S02]  /*8c90*/  SYNCS.PHASECHK.TRANS64.TRYWAIT P0, [R0+URZ], R3 ;  /* 0x00000003000075a7 */ /* 0x00452400080011ff */
[----:B----4-:R-:W-:Y:S05]  /*8ca0*/  @!P0 NANOSLEEP.SYNCS 0x989680 ;  /* 0x009896800000895d */ /* 0x010fea0003900000 */
[----:B------:R-:W4:Y:S02]  /*8cb0*/  @!P0 SYNCS.PHASECHK.TRANS64 P0, [R0+URZ], R3 ;  /* 0x00000003000085a7 */ /* 0x000f2400080010ff */
[----:B----4-:R-:W-:Y:S05]  /*8cc0*/  @!P0 BRA `(.L_x_138) ;  /* 0xfffffffc00f08947 */ /* 0x010fea000383ffff */
[----:B------:R-:W-:Y:S05]  /*8cd0*/  BRA `(.L_x_139) ;  /* 0xffffffb0002c7947 */ /* 0x000fea000383ffff */
.L_x_59:
[----:B------:R-:W-:-:S07]  /*8ce0*/  MOV R0, UR4 ;  /* 0x0000000400007c02 */ /* 0x000fce0008000f00 */
.L_x_140:
[----:B--2---:R2:W3:Y:S02]  /*8cf0*/  SYNCS.PHASECHK.TRANS64.TRYWAIT P0, [R0+URZ], R3 ;  /* 0x00000003000075a7 */ /* 0x0044e400080011ff */
[----:B---3--:R-:W-:Y:S05]  /*8d00*/  @!P0 NANOSLEEP.SYNCS 0x989680 ;  /* 0x009896800000895d */ /* 0x008fea0003900000 */
[----:B------:R-:W3:Y:S02]  /*8d10*/  @!P0 SYNCS.PHASECHK.TRANS64 P0, [R0+URZ], R3 ;  /* 0x00000003000085a7 */ /* 0x000ee400080010ff */
[----:B---3--:R-:W-:Y:S05]  /*8d20*/  @!P0 BRA `(.L_x_140) ;  /* 0xfffffffc00f08947 */ /* 0x008fea000383ffff */
[----:B------:R-:W-:Y:S05]  /*8d30*/  BRA `(.L_x_141) ;  /* 0xffffffb000387947 */ /* 0x000fea000383ffff */
.L_x_64:
[----:B------:R-:W-:Y:S07]  /*8d40*/  MOV R0, UR22 ;  /* 0x0000001600007c02 */ /* 0x000fee0008000f00 */
.L_x_142:
[----:B-1----:R1:W2:Y:S02]  /*8d50*/  SYNCS.PHASECHK.TRANS64.TRYWAIT P0, [R0+URZ+0xc0], R5 ;  /* 0x0000c005000075a7 */ /* 0x0022a400080011ff */
[----:B--2---:R-:W-:Y:S05]  /*8d60*/  @!P0 NANOSLEEP.SYNCS 0x989680 ;  /* 0x009896800000895d */ /* 0x004fea0003900000 */
[----:B------:R-:W2:Y:S02]  /*8d70*/  @!P0 SYNCS.PHASECHK.TRANS64 P0, [R0+URZ+0xc0], R5 ;  /* 0x0000c005000085a7 */ /* 0x000ea400080010ff */
[----:B--2---:R-:W-:Y:S05]  /*8d80*/  @!P0 BRA `(.L_x_142) ;  /* 0xfffffffc00f08947 */ /* 0x004fea000383ffff */
[----:B------:R-:W-:Y:S05]  /*8d90*/  BRA `(.L_x_143) ;  /* 0xffffffb400bc7947 */ /* 0x000fea000383ffff */
.L_x_67:
[----:B------:R-:W-:Y:S07]  /*8da0*/  MOV R9, UR22 ;  /* 0x0000001600097c02 */ /* 0x000fee0008000f00 */
.L_x_144:
[----:B-1----:R1:W2:Y:S02]  /*8db0*/  SYNCS.PHASECHK.TRANS64.TRYWAIT P1, [R9+URZ+0xb8], R14 ;  /* 0x0000b80e090075a7 */ /* 0x0022a400080211ff */
[----:B--2---:R-:W-:Y:S05]  /*8dc0*/  @!P1 NANOSLEEP.SYNCS 0x989680 ;  /* 0x009896800000995d */ /* 0x004fea0003900000 */
[----:B------:R-:W2:Y:S02]  /*8dd0*/  @!P1 SYNCS.PHASECHK.TRANS64 P1, [R9+URZ+0xb8], R14 ;  /* 0x0000b80e090095a7 */ /* 0x000ea400080210ff */
[----:B--2---:R-:W-:Y:S05]  /*8de0*/  @!P1 BRA `(.L_x_144) ;  /* 0xfffffffc00f09947 */ /* 0x004fea000383ffff */
[----:B------:R-:W-:Y:S05]  /*8df0*/  BRA `(.L_x_66) ;  /* 0xffffffbc000c7947 */ /* 0x000fea000383ffff */
.L_x_70:
[----:B------:R-:W-:Y:S07]  /*8e00*/  MOV R0, UR4 ;  /* 0x0000000400007c02 */ /* 0x000fee0008000f00 */
.L_x_145:
[----:B-1----:R1:W2:Y:S02]  /*8e10*/  SYNCS.PHASECHK.TRANS64.TRYWAIT P1, [R0+URZ+0x98], R9 ;  /* 0x00009809000075a7 */ /* 0x0022a400080211ff */
[----:B--2---:R-:W-:Y:S05]  /*8e20*/  @!P1 NANOSLEEP.SYNCS 0x989680 ;  /* 0x009896800000995d */ /* 0x004fea0003900000 */
[----:B------:R-:W2:Y:S02]  /*8e30*/  @!P1 SYNCS.PHASECHK.TRANS64 P1, [R0+URZ+0x98], R9 ;  /* 0x00009809000095a7 */ /* 0x000ea400080210ff */
[----:B--2---:R-:W-:Y:S05]  /*8e40*/  @!P1 BRA `(.L_x_145) ;  /* 0xfffffffc00f09947 */ /* 0x004fea000383ffff */
[----:B------:R-:W-:Y:S05]  /*8e50*/  BRA `(.L_x_146) ;  /* 0xffffffc000287947 */ /* 0x000fea000383ffff */
.L_x_71:
[----:B------:R-:W-:Y:S07]  /*8e60*/  MOV R0, UR5 ;  /* 0x0000000500007c02 */ /* 0x000fee0008000f00 */
.L_x_147:
[----:B-1----:R1:W2:Y:S02]  /*8e70*/  SYNCS.PHASECHK.TRANS64.TRYWAIT P0, [R0+URZ+0x98], R11 ;  /* 0x0000980b000075a7 */ /* 0x0022a400080011ff */
[----:B--2---:R-:W-:Y:S05]  /*8e80*/  @!P0 NANOSLEEP.SYNCS 0x989680 ;  /* 0x009896800000895d */ /* 0x004fea0003900000 */
[----:B------:R-:W2:Y:S02]  /*8e90*/  @!P0 SYNCS.PHASECHK.TRANS64 P0, [R0+URZ+0x98], R11 ;  /* 0x0000980b000085a7 */ /* 0x000ea400080010ff */
[----:B--2---:R-:W-:Y:S05]  /*8ea0*/  @!P0 BRA `(.L_x_147) ;  /* 0xfffffffc00f08947 */ /* 0x004fea000383ffff */
[----:B------:R-:W-:Y:S05]  /*8eb0*/  BRA `(.L_x_148) ;  /* 0xffffffc000907947 */ /* 0x000fea000383ffff */
.L_x_73:
[----:B------:R-:W-:-:S07]  /*8ec0*/  MOV R0, UR4 ;  /* 0x0000000400007c02 */ /* 0x000fce0008000f00 */
.L_x_149:
[----:B--2---:R2:W3:Y:S02]  /*8ed0*/  SYNCS.PHASECHK.TRANS64.TRYWAIT P0, [R0+URZ], R3 ;  /* 0x00000003000075a7 */ /* 0x0044e400080011ff */
[----:B---3--:R-:W-:Y:S05]  /*8ee0*/  @!P0 NANOSLEEP.SYNCS 0x989680 ;  /* 0x009896800000895d */ /* 0x008fea0003900000 */
[----:B------:R-:W3:Y:S02]  /*8ef0*/  @!P0 SYNCS.PHASECHK.TRANS64 P0, [R0+URZ], R3 ;  /* 0x00000003000085a7 */ /* 0x000ee400080010ff */
[----:B---3--:R-:W-:Y:S05]  /*8f00*/  @!P0 BRA `(.L_x_149) ;  /* 0xfffffffc00f08947 */ /* 0x008fea000383ffff */
[----:B------:R-:W-:Y:S05]  /*8f10*/  BRA `(.L_x_150) ;  /* 0xffffffc400147947 */ /* 0x000fea000383ffff */
.L_x_74:
[----:B--2---:R2:W3:Y:S02]  /*8f20*/  SYNCS.PHASECHK.TRANS64.TRYWAIT P0, [R2+URZ], R3 ;  /* 0x00000003020075a7 */ /* 0x0044e400080011ff */
[----:B---3--:R-:W-:Y:S05]  /*8f30*/  @!P0 NANOSLEEP.SYNCS 0x989680 ;  /* 0x009896800000895d */ /* 0x008fea0003900000 */
[----:B------:R-:W3:Y:S02]  /*8f40*/  @!P0 SYNCS.PHASECHK.TRANS64 P0, [R2+URZ], R3 ;  /* 0x00000003020085a7 */ /* 0x000ee400080010ff */
[----:B---3--:R-:W-:Y:S05]  /*8f50*/  @!P0 BRA `(.L_x_74) ;  /* 0xfffffffc00f08947 */ /* 0x008fea000383ffff */
[----:B------:R-:W-:Y:S05]  /*8f60*/  BRA `(.L_x_151) ;  /* 0xffffffc400407947 */ /* 0x000fea000383ffff */
.L_x_76:
[----:B------:R-:W-:Y:S07]  /*8f70*/  MOV R0, UR50 ;  /* 0x0000003200007c02 */ /* 0x000fee0008000f00 */
.L_x_152:
[----:B-1----:R1:W2:Y:S02]  /*8f80*/  SYNCS.PHASECHK.TRANS64.TRYWAIT P0, [R0+URZ+0xc0], R3 ;  /* 0x0000c003000075a7 */ /* 0x0022a400080011ff */
[----:B--2---:R-:W-:Y:S05]  /*8f90*/  @!P0 NANOSLEEP.SYNCS 0x989680 ;  /* 0x009896800000895d */ /* 0x004fea0003900000 */
[----:B------:R-:W2:Y:S02]  /*8fa0*/  @!P0 SYNCS.PHASECHK.TRANS64 P0, [R0+URZ+0xc0], R3 ;  /* 0x0000c003000085a7 */ /* 0x000ea400080010ff */
[----:B--2---:R-:W-:Y:S05]  /*8fb0*/  @!P0 BRA `(.L_x_152) ;  /* 0xfffffffc00f08947 */ /* 0x004fea000383ffff */
[----:B------:R-:W-:Y:S05]  /*8fc0*/  BRA `(.L_x_153) ;  /* 0xffffffc800287947 */ /* 0x000fea000383ffff */
.L_x_86:
[----:B-1----:R1:W2:Y:S02]  /*8fd0*/  SYNCS.PHASECHK.TRANS64.TRYWAIT P1, [R0+URZ+0x80], R5 ;  /* 0x00008005000075a7 */ /* 0x0022a400080211ff */
[----:B--2---:R-:W-:Y:S05]  /*8fe0*/  @!P1 NANOSLEEP.SYNCS 0x989680 ;  /* 0x009896800000995d */ /* 0x004fea0003900000 */
[----:B------:R-:W2:Y:S02]  /*8ff0*/  @!P1 SYNCS.PHASECHK.TRANS64 P1, [R0+URZ+0x80], R5 ;  /* 0x00008005000095a7 */ /* 0x000ea400080210ff */
[----:B--2---:R-:W-:Y:S05]  /*9000*/  @!P1 BRA `(.L_x_86) ;  /* 0xfffffffc00f09947 */ /* 0x004fea000383ffff */
[----:B------:R-:W-:Y:S05]  /*9010*/  BRA `(.L_x_85) ;  /* 0xffffffd800847947 */ /* 0x000fea000383ffff */
.L_x_88:
[----:B------:R1:W1:Y:S02]  /*9020*/  SYNCS.PHASECHK.TRANS64.TRYWAIT P1, [R106+URZ+0xd0], R3 ;  /* 0x0000d0036a0075a7 */ /* 0x00026400080211ff */
[----:B-1----:R-:W-:Y:S05]  /*9030*/  @!P1 NANOSLEEP.SYNCS 0x989680 ;  /* 0x009896800000995d */ /* 0x002fea0003900000 */
[----:B------:R-:W1:Y:S02]  /*9040*/  @!P1 SYNCS.PHASECHK.TRANS64 P1, [R106+URZ+0xd0], R3 ;  /* 0x0000d0036a0095a7 */ /* 0x000e6400080210ff */
[----:B-1----:R-:W-:Y:S05]  /*9050*/  @!P1 BRA `(.L_x_88) ;  /* 0xfffffffc00f09947 */ /* 0x002fea000383ffff */
[----:B------:R-:W-:Y:S05]  /*9060*/  BRA `(.L_x_87) ;  /* 0xffffffd800b47947 */ /* 0x000fea000383ffff */
.L_x_99:
[----:B--2---:R2:W3:Y:S02]  /*9070*/  SYNCS.PHASECHK.TRANS64.TRYWAIT P1, [R3+URZ+0x80], R4 ;  /* 0x00008004030075a7 */ /* 0x0044e400080211ff */
[----:B---3--:R-:W-:Y:S05]  /*9080*/  @!P1 NANOSLEEP.SYNCS 0x989680 ;  /* 0x009896800000995d */ /* 0x008fea0003900000 */
[----:B------:R-:W3:Y:S02]  /*9090*/  @!P1 SYNCS.PHASECHK.TRANS64 P1, [R3+URZ+0x80], R4 ;  /* 0x00008004030095a7 */ /* 0x000ee400080210ff */
[----:B---3--:R-:W-:Y:S05]  /*90a0*/  @!P1 BRA `(.L_x_99) ;  /* 0xfffffffc00f09947 */ /* 0x008fea000383ffff */
[----:B------:R-:W-:Y:S05]  /*90b0*/  BRA `(.L_x_98) ;  /* 0xffffffe400b87947 */ /* 0x000fea000383ffff */
        .weak           $__internal_0_$__cuda_sm10x_tcgen05_guardrail_trap_col_being_dealloced_not_returned_by_alloc
        .type           $__internal_0_$__cuda_sm10x_tcgen05_guardrail_trap_col_being_dealloced_not_returned_by_alloc,@function
        .size           $__internal_0_$__cuda_sm10x_tcgen05_guardrail_trap_col_being_dealloced_not_returned_by_alloc,($__internal_1_$__cuda_sm10x_tcgen05_guardrail_trap_phase_invalid_during_alloc - $__internal_0_$__cuda_sm10x_tcgen05_guardrail_trap_col_being_dealloced_not_returned_by_alloc)
$__internal_0_$__cuda_sm10x_tcgen05_guardrail_trap_col_being_dealloced_not_returned_by_alloc:
[----:B------:R-:W-:Y:S05]  /*90c0*/  BPT.TRAP 0x1 ;  /* 0x000000040000795c */ /* 0x000fea0000300000 */
[----:B------:R-:W-:-:S04]  /*90d0*/  MOV R3, 0x0 ;  /* 0x0000000000037802 */ /* 0x000fc80000000f00 */
[----:B------:R-:W-:Y:S05]  /*90e0*/  RET.REL.NODEC R2 `(_ZN7cutlass13device_kernelINS_4conv6kernel13ConvUniversalINS1_16ConvProblemShapeILNS1_8OperatorE2ELi2EEENS1_10collective14CollectiveConvINS1_47MainloopSm100TmaUmmaWarpSpecializedImplicitGemmILS5_2ELi8ELi2ELi1ELi2EN4cute5tupleIJNSA_1CILi1EEESD_SD_EEEEENSB_IJNSC_ILi128EEENSB_IJNSC_ILi64EEEEEESI_EEENS_6half_tESK_NSA_8TiledMMAINSA_8MMA_AtomIJNSA_20SM100_MMA_F16BF16_SSISK_SK_fLi128ELi64ELNSA_4UMMA5MajorE1ELSP_1ELNSO_7ScaleInE0ELSQ_0EEEEEENSA_6LayoutISE_NSB_IJNSC_ILi0EEESU_SU_EEEEENSB_IJNSA_10UnderscoreESX_SX_EEEEENS7_6detail27Sm100ImplicitGemmTileTraitsINSA_13SM90_TMA_LOADENSA_14ComposedLayoutINSA_7SwizzleILi3ELi4ELi3EEENSA_18smem_ptr_flag_bitsILi16EEENST_INSB_IJSH_NSC_ILi8EEEEEENSB_IJSD_SH_EEEEEEEvEENS11_INSA_20SM90_TMA_LOAD_IM2COLES1C_vEEEENS_8epilogue10collective18CollectiveEpilogueINS1H_23Sm100TmaWarpSpecializedILi3ELi2ELi32ELb1ELb0EEEJSJ_NSB_IJNST_ISG_SD_EENST_INSC_ILi32EEESD_EEEEESK_NSB_IJlNSB_IJSD_llEEESU_EEESK_S1R_NS1H_6fusion15FusionCallbacksIS1L_NS1S_17LinearCombinationISK_fSK_fLNS_15FloatRoundStyleE2EEESJ_S1P_JEEENSA_5SM1004TMEM4LOAD26SM100_TMEM_LOAD_32dp32b32xES12_NS13_INS14_ILi2ELi4ELi3EEES17_NST_INSB_IJS18_S1N_EEENSB_IJS1N_SD_EEEEEEENSA_39AutoVectorizingCopyWithAssumedAlignmentILi128EEENSA_14SM90_TMA_STOREES26_S28_S28_EEEvvEEEEvNT_6ParamsE) ;  /* 0xffffff6c02c47950 */ /* 0x000fea0003c3ffff */
        .weak           $__internal_1_$__cuda_sm10x_tcgen05_guardrail_trap_phase_invalid_during_alloc
        .type           $__internal_1_$__cuda_sm10x_tcgen05_guardrail_trap_phase_invalid_during_alloc,@function
        .size           $__internal_1_$__cuda_sm10x_tcgen05_guardrail_trap_phase_invalid_during_alloc,($__internal_2_$__cuda_sm10x_tcgen05_guardrail_trap_unallocated_columns_being_dealloced - $__internal_1_$__cuda_sm10x_tcgen05_guardrail_trap_phase_invalid_during_alloc)
$__internal_1_$__cuda_sm10x_tcgen05_guardrail_trap_phase_invalid_during_alloc:
[----:B------:R-:W-:Y:S05]  /*90f0*/  BPT.TRAP 0x1 ;  /* 0x000000040000795c */ /* 0x000fea0000300000 */
[----:B------:R-:W-:-:S04]  /*9100*/  HFMA2 R3, -RZ, RZ, 0, 0 ;  /* 0x00000000ff037431 */ /* 0x000fc800000001ff */
[----:B------:R-:W-:Y:S05]  /*9110*/  RET.REL.NODEC R2 `(_ZN7cutlass13device_kernelINS_4conv6kernel13ConvUniversalINS1_16ConvProblemShapeILNS1_8OperatorE2ELi2EEENS1_10collective14CollectiveConvINS1_47MainloopSm100TmaUmmaWarpSpecializedImplicitGemmILS5_2ELi8ELi2ELi1ELi2EN4cute5tupleIJNSA_1CILi1EEESD_SD_EEEEENSB_IJNSC_ILi128EEENSB_IJNSC_ILi64EEEEEESI_EEENS_6half_tESK_NSA_8TiledMMAINSA_8MMA_AtomIJNSA_20SM100_MMA_F16BF16_SSISK_SK_fLi128ELi64ELNSA_4UMMA5MajorE1ELSP_1ELNSO_7ScaleInE0ELSQ_0EEEEEENSA_6LayoutISE_NSB_IJNSC_ILi0EEESU_SU_EEEEENSB_IJNSA_10UnderscoreESX_SX_EEEEENS7_6detail27Sm100ImplicitGemmTileTraitsINSA_13SM90_TMA_LOADENSA_14ComposedLayoutINSA_7SwizzleILi3ELi4ELi3EEENSA_18smem_ptr_flag_bitsILi16EEENST_INSB_IJSH_NSC_ILi8EEEEEENSB_IJSD_SH_EEEEEEEvEENS11_INSA_20SM90_TMA_LOAD_IM2COLES1C_vEEEENS_8epilogue10collective18CollectiveEpilogueINS1H_23Sm100TmaWarpSpecializedILi3ELi2ELi32ELb1ELb0EEEJSJ_NSB_IJNST_ISG_SD_EENST_INSC_ILi32EEESD_EEEEESK_NSB_IJlNSB_IJSD_llEEESU_EEESK_S1R_NS1H_6fusion15FusionCallbacksIS1L_NS1S_17LinearCombinationISK_fSK_fLNS_15FloatRoundStyleE2EEESJ_S1P_JEEENSA_5SM1004TMEM4LOAD26SM100_TMEM_LOAD_32dp32b32xES12_NS13_INS14_ILi2ELi4ELi3EEES17_NST_INSB_IJS18_S1N_EEENSB_IJS1N_SD_EEEEEEENSA_39AutoVectorizingCopyWithAssumedAlignmentILi128EEENSA_14SM90_TMA_STOREES26_S28_S28_EEEvvEEEEvNT_6ParamsE) ;  /* 0xffffff6c02b87950 */ /* 0x000fea0003c3ffff */
        .weak           $__internal_2_$__cuda_sm10x_tcgen05_guardrail_trap_unallocated_columns_being_dealloced
        .type           $__internal_2_$__cuda_sm10x_tcgen05_guardrail_trap_unallocated_columns_being_dealloced,@function
        .size           $__internal_2_$__cuda_sm10x_tcgen05_guardrail_trap_unallocated_columns_being_dealloced,(.L_x_155 - $__internal_2_$__cuda_sm10x_tcgen05_guardrail_trap_unallocated_columns_being_dealloced)
$__internal_2_$__cuda_sm10x_tcgen05_guardrail_trap_unallocated_columns_being_dealloced:
[----:B------:R-:W-:Y:S05]  /*9120*/  BPT.TRAP 0x1 ;  /* 0x000000040000795c */ /* 0x000fea0000300000 */
[----:B------:R-:W-:-:S04]  /*9130*/  MOV R3, 0x0 ;  /* 0x0000000000037802 */ /* 0x000fc80000000f00 */
[----:B------:R-:W-:Y:S05]  /*9140*/  RET.REL.NODEC R2 `(_ZN7cutlass13device_kernelINS_4conv6kernel13ConvUniversalINS1_16ConvProblemShapeILNS1_8OperatorE2ELi2EEENS1_10collective14CollectiveConvINS1_47MainloopSm100TmaUmmaWarpSpecializedImplicitGemmILS5_2ELi8ELi2ELi1ELi2EN4cute5tupleIJNSA_1CILi1EEESD_SD_EEEEENSB_IJNSC_ILi128EEENSB_IJNSC_ILi64EEEEEESI_EEENS_6half_tESK_NSA_8TiledMMAINSA_8MMA_AtomIJNSA_20SM100_MMA_F16BF16_SSISK_SK_fLi128ELi64ELNSA_4UMMA5MajorE1ELSP_1ELNSO_7ScaleInE0ELSQ_0EEEEEENSA_6LayoutISE_NSB_IJNSC_ILi0EEESU_SU_EEEEENSB_IJNSA_10UnderscoreESX_SX_EEEEENS7_6detail27Sm100ImplicitGemmTileTraitsINSA_13SM90_TMA_LOADENSA_14ComposedLayoutINSA_7SwizzleILi3ELi4ELi3EEENSA_18smem_ptr_flag_bitsILi16EEENST_INSB_IJSH_NSC_ILi8EEEEEENSB_IJSD_SH_EEEEEEEvEENS11_INSA_20SM90_TMA_LOAD_IM2COLES1C_vEEEENS_8epilogue10collective18CollectiveEpilogueINS1H_23Sm100TmaWarpSpecializedILi3ELi2ELi32ELb1ELb0EEEJSJ_NSB_IJNST_ISG_SD_EENST_INSC_ILi32EEESD_EEEEESK_NSB_IJlNSB_IJSD_llEEESU_EEESK_S1R_NS1H_6fusion15FusionCallbacksIS1L_NS1S_17LinearCombinationISK_fSK_fLNS_15FloatRoundStyleE2EEESJ_S1P_JEEENSA_5SM1004TMEM4LOAD26SM100_TMEM_LOAD_32dp32b32xES12_NS13_INS14_ILi2ELi4ELi3EEES17_NST_INSB_IJS18_S1N_EEENSB_IJS1N_SD_EEEEEEENSA_39AutoVectorizingCopyWithAssumedAlignmentILi128EEENSA_14SM90_TMA_STOREES26_S28_S28_EEEvvEEEEvNT_6ParamsE) ;  /* 0xffffff6c02ac7950 */ /* 0x000fea0003c3ffff */
.L_x_154:
[----:B------:R-:W-:-:S00]  /*9150*/  BRA `(.L_x_154) ;  /* 0xfffffffc00fc7947 */ /* 0x000fc0000383ffff */
[----:B------:R-:W-:-:S00]  /*9160*/  NOP ;  /* 0x0000000000007918 */ /* 0x000fc00000000000 */
        /* <DEDUP_REMOVED lines=9> */
.L_x_155:


//--------------------- .nv.global.init           --------------------------
	.section	.nv.global.init,"aw",@progbits
.nv.global.init:
	.type		$str$29,@object
	.size		$str$29,($str$30 - $str$29)
$str$29:
        /*0000*/ 	.byte	0x28, 0x61, 0x64, 0x64, 0x72, 0x65, 0x73, 0x73, 0x20, 0x26, 0x20, 0x6d, 0x61, 0x73, 0x6b, 0x29
        /*0010*/ 	.byte	0x20, 0x3d, 0x3d, 0x20, 0x30, 0x00
	.type		$str$30,@object
	.size		$str$30,($str$28 - $str$30)
$str$30:
        /*0016*/ 	.byte	0x2f, 0x74, 0x6d, 0x70, 0x2f, 0x63, 0x75, 0x74, 0x6c, 0x61, 0x73, 0x73, 0x5f, 0x73, 0x77, 0x65
        /*0026*/ 	.byte	0x65, 0x70, 0x5f, 0x73, 0x72, 0x63, 0x2f, 0x69, 0x6e, 0x63, 0x6c, 0x75, 0x64, 0x65, 0x2f, 0x63
        /*0036*/ 	.byte	0x75, 0x74, 0x65, 0x2f, 0x70, 0x6f, 0x69, 0x6e, 0x74, 0x65, 0x72, 0x5f, 0x66, 0x6c, 0x61, 0x67
        /*0046*/ 	.byte	0x67, 0x65, 0x64, 0x2e, 0x68, 0x70, 0x70, 0x00
	.type		$str$28,@object
	.size		$str$28,($str$27 - $str$28)
$str$28:
        /*004e*/ 	.byte	0x2f, 0x74, 0x6d, 0x70, 0x2f, 0x63, 0x75, 0x74, 0x6c, 0x61, 0x73, 0x73, 0x5f, 0x73, 0x77, 0x65
        /*005e*/ 	.byte	0x65, 0x70, 0x5f, 0x73, 0x72, 0x63, 0x2f, 0x69, 0x6e, 0x63, 0x6c, 0x75, 0x64, 0x65, 0x2f, 0x63
        /*006e*/ 	.byte	0x75, 0x74, 0x65, 0x2f, 0x61, 0x74, 0x6f, 0x6d, 0x2f, 0x63, 0x6f, 0x70, 0x79, 0x5f, 0x74, 0x72
        /*007e*/ 	.byte	0x61, 0x69, 0x74, 0x73, 0x5f, 0x73, 0x6d, 0x31, 0x30, 0x30, 0x2e, 0x68, 0x70, 0x70, 0x00
	.type		$str$27,@object
	.size		$str$27,(__unnamed_1 - $str$27)
$str$27:
        /*008d*/ 	.byte	0x28, 0x28, 0x75, 0x69, 0x6e, 0x74, 0x33, 0x32, 0x5f, 0x74, 0x28, 0x74, 0x68, 0x72, 0x65, 0x61
        /*009d*/ 	.byte	0x64, 0x49, 0x64, 0x78, 0x2e, 0x78, 0x29, 0x20, 0x2f, 0x20, 0x33, 0x32, 0x29, 0x20, 0x25, 0x20
        /*00ad*/ 	.byte	0x34, 0x29, 0x20, 0x3d, 0x3d, 0x20, 0x28, 0x28, 0x28, 0x74, 0x6d, 0x65, 0x6d, 0x5f, 0x61, 0x64
        /*00bd*/ 	.byte	0x64, 0x72, 0x20, 0x3e, 0x3e, 0x20, 0x31, 0x36, 0x29, 0x20, 0x2f, 0x20, 0x33, 0x32, 0x29, 0x20
        /*00cd*/ 	.byte	0x25, 0x20, 0x34, 0x29, 0x00
	.type		__unnamed_1,@object
	.size		__unnamed_1,(__unnamed_2 - __unnamed_1)
__unnamed_1:
        /*00d2*/ 	.byte	0x61, 0x75, 0x74, 0x6f, 0x20, 0x63, 0x75, 0x74, 0x65, 0x3a, 0x3a, 0x61, 0x73, 0x5f, 0x70, 0x6f
        /* <DEDUP_REMOVED lines=24> */
        /*0262*/ 	.byte	0x3e, 0x3e, 0x3e, 0x3e, 0x5d, 0x00
	.type		__unnamed_2,@object
	.size		__unnamed_2,(.L_2 - __unnamed_2)
__unnamed_2:
        /* <DEDUP_REMOVED lines=42> */
        /*0508*/ 	.byte	0x3e, 0x3e, 0x5d, 0x00
.L_2:


//--------------------- .nv.shared._ZN7cutlass13device_kernelINS_4conv6kernel13ConvUniversalINS1_16ConvProblemShapeILNS1_8OperatorE2ELi2EEENS1_10collective14CollectiveConvINS1_47MainloopSm100TmaUmmaWarpSpecializedImplicitGemmILS5_2ELi8ELi2ELi1ELi2EN4cute5tupleIJNSA_1CILi1EEESD_SD_EEEEENSB_IJNSC_ILi128EEENSB_IJNSC_ILi64EEEEEESI_EEENS_6half_tESK_NSA_8TiledMMAINSA_8MMA_AtomIJNSA_20SM100_MMA_F16BF16_SSISK_SK_fLi128ELi64ELNSA_4UMMA5MajorE1ELSP_1ELNSO_7ScaleInE0ELSQ_0EEEEEENSA_6LayoutISE_NSB_IJNSC_ILi0EEESU_SU_EEEEENSB_IJNSA_10UnderscoreESX_SX_EEEEENS7_6detail27Sm100ImplicitGemmTileTraitsINSA_13SM90_TMA_LOADENSA_14ComposedLayoutINSA_7SwizzleILi3ELi4ELi3EEENSA_18smem_ptr_flag_bitsILi16EEENST_INSB_IJSH_NSC_ILi8EEEEEENSB_IJSD_SH_EEEEEEEvEENS11_INSA_20SM90_TMA_LOAD_IM2COLES1C_vEEEENS_8epilogue10collective18CollectiveEpilogueINS1H_23Sm100TmaWarpSpecializedILi3ELi2ELi32ELb1ELb0EEEJSJ_NSB_IJNST_ISG_SD_EENST_INSC_ILi32EEESD_EEEEESK_NSB_IJlNSB_IJSD_llEEESU_EEESK_S1R_NS1H_6fusion15FusionCallbacksIS1L_NS1S_17LinearCombinationISK_fSK_fLNS_15FloatRoundStyleE2EEESJ_S1P_JEEENSA_5SM1004TMEM4LOAD26SM100_TMEM_LOAD_32dp32b32xES12_NS13_INS14_ILi2ELi4ELi3EEES17_NST_INSB_IJS18_S1N_EEENSB_IJS1N_SD_EEEEEEENSA_39AutoVectorizingCopyWithAssumedAlignmentILi128EEENSA_14SM90_TMA_STOREES26_S28_S28_EEEvvEEEEvNT_6ParamsE --------------------------
	.section	.nv.shared._ZN7cutlass13device_kernelINS_4conv6kernel13ConvUniversalINS1_16ConvProblemShapeILNS1_8OperatorE2ELi2EEENS1_10collective14CollectiveConvINS1_47MainloopSm100TmaUmmaWarpSpecializedImplicitGemmILS5_2ELi8ELi2ELi1ELi2EN4cute5tupleIJNSA_1CILi1EEESD_SD_EEEEENSB_IJNSC_ILi128EEENSB_IJNSC_ILi64EEEEEESI_EEENS_6half_tESK_NSA_8TiledMMAINSA_8MMA_AtomIJNSA_20SM100_MMA_F16BF16_SSISK_SK_fLi128ELi64ELNSA_4UMMA5MajorE1ELSP_1ELNSO_7ScaleInE0ELSQ_0EEEEEENSA_6LayoutISE_NSB_IJNSC_ILi0EEESU_SU_EEEEENSB_IJNSA_10UnderscoreESX_SX_EEEEENS7_6detail27Sm100ImplicitGemmTileTraitsINSA_13SM90_TMA_LOADENSA_14ComposedLayoutINSA_7SwizzleILi3ELi4ELi3EEENSA_18smem_ptr_flag_bitsILi16EEENST_INSB_IJSH_NSC_ILi8EEEEEENSB_IJSD_SH_EEEEEEEvEENS11_INSA_20SM90_TMA_LOAD_IM2COLES1C_vEEEENS_8epilogue10collective18CollectiveEpilogueINS1H_23Sm100TmaWarpSpecializedILi3ELi2ELi32ELb1ELb0EEEJSJ_NSB_IJNST_ISG_SD_EENST_INSC_ILi32EEESD_EEEEESK_NSB_IJlNSB_IJSD_llEEESU_EEESK_S1R_NS1H_6fusion15FusionCallbacksIS1L_NS1S_17LinearCombinationISK_fSK_fLNS_15FloatRoundStyleE2EEESJ_S1P_JEEENSA_5SM1004TMEM4LOAD26SM100_TMEM_LOAD_32dp32b32xES12_NS13_INS14_ILi2ELi4ELi3EEES17_NST_INSB_IJS18_S1N_EEENSB_IJS1N_SD_EEEEEEENSA_39AutoVectorizingCopyWithAssumedAlignmentILi128EEENSA_14SM90_TMA_STOREES26_S28_S28_EEEvvEEEEvNT_6ParamsE,"aw",@nobits
	.sectionflags	@""
	.align	16
	.zero		1024


//--------------------- .nv.shared.reserved.0     --------------------------
	.section	.nv.shared.reserved.0,"aw",@nobits
	.weak		__nv_reservedSMEM_offset_0_alias
	.size		__nv_reservedSMEM_offset_0_alias, 0, 64
	.other		__nv_reservedSMEM_offset_0_alias,@"STO_CUDA_RESERVED_SHARED STV_DEFAULT"
__nv_reservedSMEM_offset_0_alias:
	.zero		0
.nv.shared.reserved.0:
	.zero		64
	.weak		__nv_reservedSMEM_tcgen05_partition
	.type		__nv_reservedSMEM_tcgen05_partition,@object
	.size		__nv_reservedSMEM_tcgen05_partition,(.L_0 - __nv_reservedSMEM_tcgen05_partition)
__nv_reservedSMEM_tcgen05_partition:
	.zero		32
.L_0:


//--------------------- .nv.global                --------------------------
	.section	.nv.global,"aw",@nobits
.nv.global:
	.type		_ZN39_INTERNAL_c298c516_4_k_cu_a4fcea6f_31834cute1_E,@object
	.size		_ZN39_INTERNAL_c298c516_4_k_cu_a4fcea6f_31834cute1_E,(_ZN39_INTERNAL_c298c516_4_k_cu_a4fcea6f_31834cuda3std3__45__cpo6cbeginE - _ZN39_INTERNAL_c298c516_4_k_cu_a4fcea6f_31834cute1_E)
_ZN39_INTERNAL_c298c516_4_k_cu_a4fcea6f_31834cute1_E:
	.zero		1
	.type		_ZN39_INTERNAL_c298c516_4_k_cu_a4fcea6f_31834cuda3std3__45__cpo6cbeginE,@object
	.size		_ZN39_INTERNAL_c298c516_4_k_cu_a4fcea6f_31834cuda3std3__45__cpo6cbeginE,(_ZN39_INTERNAL_c298c516_4_k_cu_a4fcea6f_31834cuda3std3__48in_placeE - _ZN39_INTERNAL_c298c516_4_k_cu_a4fcea6f_31834cuda3std3__45__cpo6cbeginE)
_ZN39_INTERNAL_c298c516_4_k_cu_a4fcea6f_31834cuda3std3__45__cpo6cbeginE:
	.zero		1
	.type		_ZN39_INTERNAL_c298c516_4_k_cu_a4fcea6f_31834cuda3std3__48in_placeE,@object
	.size		_ZN39_INTERNAL_c298c516_4_k_cu_a4fcea6f_31834cuda3std3__48in_placeE,(_ZN39_INTERNAL_c298c516_4_k_cu_a4fcea6f_31834cuda3std6ranges3__45__cpo9iter_moveE - _ZN39_INTERNAL_c298c516_4_k_cu_a4fcea6f_31834cuda3std3__48in_placeE)
_ZN39_INTERNAL_c298c516_4_k_cu_a4fcea6f_31834cuda3std3__48in_placeE:
	.zero		1
	.type		_ZN39_INTERNAL_c298c516_4_k_cu_a4fcea6f_31834cuda3std6ranges3__45__cpo9iter_moveE,@object
	.size		_ZN39_INTERNAL_c298c516_4_k_cu_a4fcea6f_31834cuda3std6ranges3__45__cpo9iter_moveE,(_ZN39_INTERNAL_c298c516_4_k_cu_a4fcea6f_31834cuda3std3__45__cpo5beginE - _ZN39_INTERNAL_c298c516_4_k_cu_a4fcea6f_31834cuda3std6ranges3__45__cpo9iter_moveE)
_ZN39_INTERNAL_c298c516_4_k_cu_a4fcea6f_31834cuda3std6ranges3__45__cpo9iter_moveE:
	.zero		1
	.type		_ZN39_INTERNAL_c298c516_4_k_cu_a4fcea6f_31834cuda3std3__45__cpo5beginE,@object
	.size		_ZN39_INTERNAL_c298c516_4_k_cu_a4fcea6f_31834cuda3std3__45__cpo5beginE,(_ZN39_INTERNAL_c298c516_4_k_cu_a4fcea6f_31834cuda3std3__441_GLOBAL__N__c298c516_4_k_cu_a4fcea6f_31836ignoreE - _ZN39_INTERNAL_c298c516_4_k_cu_a4fcea6f_31834cuda3std3__45__cpo5beginE)
_ZN39_INTERNAL_c298c516_4_k_cu_a4fcea6f_31834cuda3std3__45__cpo5beginE:
	.zero		1
	.type		_ZN39_INTERNAL_c298c516_4_k_cu_a4fcea6f_31834cuda3std3__441_GLOBAL__N__c298c516_4_k_cu_a4fcea6f_31836ignoreE,@object
	.size		_ZN39_INTERNAL_c298c516_4_k_cu_a4fcea6f_31834cuda3std3__441_GLOBAL__N__c298c516_4_k_cu_a4fcea6f_31836ignoreE,(_ZN39_INTERNAL_c298c516_4_k_cu_a4fcea6f_31834cute7productE - _ZN39_INTERNAL_c298c516_4_k_cu_a4fcea6f_31834cuda3std3__441_GLOBAL__N__c298c516_4_k_cu_a4fcea6f_31836ignoreE)
_ZN39_INTERNAL_c298c516_4_k_cu_a4fcea6f_31834cuda3std3__441_GLOBAL__N__c298c516_4_k_cu_a4fcea6f_31836ignoreE:
	.zero		1
	.type		_ZN39_INTERNAL_c298c516_4_k_cu_a4fcea6f_31834cute7productE,@object
	.size		_ZN39_INTERNAL_c298c516_4_k_cu_a4fcea6f_31834cute7productE,(_ZN39_INTERNAL_c298c516_4_k_cu_a4fcea6f_31834cuda3std3__45__cpo3endE - _ZN39_INTERNAL_c298c516_4_k_cu_a4fcea6f_31834cute7productE)
_ZN39_INTERNAL_c298c516_4_k_cu_a4fcea6f_31834cute7productE:
	.zero		1
	.type		_ZN39_INTERNAL_c298c516_4_k_cu_a4fcea6f_31834cuda3std3__45__cpo3endE,@object
	.size		_ZN39_INTERNAL_c298c516_4_k_cu_a4fcea6f_31834cuda3std3__45__cpo3endE,(_ZN39_INTERNAL_c298c516_4_k_cu_a4fcea6f_31834cuda3std3__419piecewise_constructE - _ZN39_INTERNAL_c298c516_4_k_cu_a4fcea6f_31834cuda3std3__45__cpo3endE)
_ZN39_INTERNAL_c298c516_4_k_cu_a4fcea6f_31834cuda3std3__45__cpo3endE:
	.zero		1
	.type		_ZN39_INTERNAL_c298c516_4_k_cu_a4fcea6f_31834cuda3std3__419piecewise_constructE,@object
	.size		_ZN39_INTERNAL_c298c516_4_k_cu_a4fcea6f_31834cuda3std3__419piecewise_constructE,(_ZN39_INTERNAL_c298c516_4_k_cu_a4fcea6f_31834cuda3std3__45__cpo4cendE - _ZN39_INTERNAL_c298c516_4_k_cu_a4fcea6f_31834cuda3std3__419piecewise_constructE)
_ZN39_INTERNAL_c298c516_4_k_cu_a4fcea6f_31834cuda3std3__419piecewise_constructE:
	.zero		1
	.type		_ZN39_INTERNAL_c298c516_4_k_cu_a4fcea6f_31834cuda3std3__45__cpo4cendE,@object
	.size		_ZN39_INTERNAL_c298c516_4_k_cu_a4fcea6f_31834cuda3std3__45__cpo4cendE,(_ZN39_INTERNAL_c298c516_4_k_cu_a4fcea6f_31834cuda3std6ranges3__45__cpo4swapE - _ZN39_INTERNAL_c298c516_4_k_cu_a4fcea6f_31834cuda3std3__45__cpo4cendE)
_ZN39_INTERNAL_c298c516_4_k_cu_a4fcea6f_31834cuda3std3__45__cpo4cendE:
	.zero		1
	.type		_ZN39_INTERNAL_c298c516_4_k_cu_a4fcea6f_31834cuda3std6ranges3__45__cpo4swapE,@object
	.size		_ZN39_INTERNAL_c298c516_4_k_cu_a4fcea6f_31834cuda3std6ranges3__45__cpo4swapE,(.L_10 - _ZN39_INTERNAL_c298c516_4_k_cu_a4fcea6f_31834cuda3std6ranges3__45__cpo4swapE)
_ZN39_INTERNAL_c298c516_4_k_cu_a4fcea6f_31834cuda3std6ranges3__45__cpo4swapE:
	.zero		1
.L_10:


//--------------------- .nv.constant0._ZN7cutlass13device_kernelINS_4conv6kernel13ConvUniversalINS1_16ConvProblemShapeILNS1_8OperatorE2ELi2EEENS1_10collective14CollectiveConvINS1_47MainloopSm100TmaUmmaWarpSpecializedImplicitGemmILS5_2ELi8ELi2ELi1ELi2EN4cute5tupleIJNSA_1CILi1EEESD_SD_EEEEENSB_IJNSC_ILi128EEENSB_IJNSC_ILi64EEEEEESI_EEENS_6half_tESK_NSA_8TiledMMAINSA_8MMA_AtomIJNSA_20SM100_MMA_F16BF16_SSISK_SK_fLi128ELi64ELNSA_4UMMA5MajorE1ELSP_1ELNSO_7ScaleInE0ELSQ_0EEEEEENSA_6LayoutISE_NSB_IJNSC_ILi0EEESU_SU_EEEEENSB_IJNSA_10UnderscoreESX_SX_EEEEENS7_6detail27Sm100ImplicitGemmTileTraitsINSA_13SM90_TMA_LOADENSA_14ComposedLayoutINSA_7SwizzleILi3ELi4ELi3EEENSA_18smem_ptr_flag_bitsILi16EEENST_INSB_IJSH_NSC_ILi8EEEEEENSB_IJSD_SH_EEEEEEEvEENS11_INSA_20SM90_TMA_LOAD_IM2COLES1C_vEEEENS_8epilogue10collective18CollectiveEpilogueINS1H_23Sm100TmaWarpSpecializedILi3ELi2ELi32ELb1ELb0EEEJSJ_NSB_IJNST_ISG_SD_EENST_INSC_ILi32EEESD_EEEEESK_NSB_IJlNSB_IJSD_llEEESU_EEESK_S1R_NS1H_6fusion15FusionCallbacksIS1L_NS1S_17LinearCombinationISK_fSK_fLNS_15FloatRoundStyleE2EEESJ_S1P_JEEENSA_5SM1004TMEM4LOAD26SM100_TMEM_LOAD_32dp32b32xES12_NS13_INS14_ILi2ELi4ELi3EEES17_NST_INSB_IJS18_S1N_EEENSB_IJS1N_SD_EEEEEEENSA_39AutoVectorizingCopyWithAssumedAlignmentILi128EEENSA_14SM90_TMA_STOREES26_S28_S28_EEEvvEEEEvNT_6ParamsE --------------------------
	.section	.nv.constant0._ZN7cutlass13device_kernelINS_4conv6kernel13ConvUniversalINS1_16ConvProblemShapeILNS1_8OperatorE2ELi2EEENS1_10collective14CollectiveConvINS1_47MainloopSm100TmaUmmaWarpSpecializedImplicitGemmILS5_2ELi8ELi2ELi1ELi2EN4cute5tupleIJNSA_1CILi1EEESD_SD_EEEEENSB_IJNSC_ILi128EEENSB_IJNSC_ILi64EEEEEESI_EEENS_6half_tESK_NSA_8TiledMMAINSA_8MMA_AtomIJNSA_20SM100_MMA_F16BF16_SSISK_SK_fLi128ELi64ELNSA_4UMMA5MajorE1ELSP_1ELNSO_7ScaleInE0ELSQ_0EEEEEENSA_6LayoutISE_NSB_IJNSC_ILi0EEESU_SU_EEEEENSB_IJNSA_10UnderscoreESX_SX_EEEEENS7_6detail27Sm100ImplicitGemmTileTraitsINSA_13SM90_TMA_LOADENSA_14ComposedLayoutINSA_7SwizzleILi3ELi4ELi3EEENSA_18smem_ptr_flag_bitsILi16EEENST_INSB_IJSH_NSC_ILi8EEEEEENSB_IJSD_SH_EEEEEEEvEENS11_INSA_20SM90_TMA_LOAD_IM2COLES1C_vEEEENS_8epilogue10collective18CollectiveEpilogueINS1H_23Sm100TmaWarpSpecializedILi3ELi2ELi32ELb1ELb0EEEJSJ_NSB_IJNST_ISG_SD_EENST_INSC_ILi32EEESD_EEEEESK_NSB_IJlNSB_IJSD_llEEESU_EEESK_S1R_NS1H_6fusion15FusionCallbacksIS1L_NS1S_17LinearCombinationISK_fSK_fLNS_15FloatRoundStyleE2EEESJ_S1P_JEEENSA_5SM1004TMEM4LOAD26SM100_TMEM_LOAD_32dp32b32xES12_NS13_INS14_ILi2ELi4ELi3EEES17_NST_INSB_IJS18_S1N_EEENSB_IJS1N_SD_EEEEEEENSA_39AutoVectorizingCopyWithAssumedAlignmentILi128EEENSA_14SM90_TMA_STOREES26_S28_S28_EEEvvEEEEvNT_6ParamsE,"a",@progbits
	.sectionflags	@""
	.align	4
.nv.constant0._ZN7cutlass13device_kernelINS_4conv6kernel13ConvUniversalINS1_16ConvProblemShapeILNS1_8OperatorE2ELi2EEENS1_10collective14CollectiveConvINS1_47MainloopSm100TmaUmmaWarpSpecializedImplicitGemmILS5_2ELi8ELi2ELi1ELi2EN4cute5tupleIJNSA_1CILi1EEESD_SD_EEEEENSB_IJNSC_ILi128EEENSB_IJNSC_ILi64EEEEEESI_EEENS_6half_tESK_NSA_8TiledMMAINSA_8MMA_AtomIJNSA_20SM100_MMA_F16BF16_SSISK_SK_fLi128ELi64ELNSA_4UMMA5MajorE1ELSP_1ELNSO_7ScaleInE0ELSQ_0EEEEEENSA_6LayoutISE_NSB_IJNSC_ILi0EEESU_SU_EEEEENSB_IJNSA_10UnderscoreESX_SX_EEEEENS7_6detail27Sm100ImplicitGemmTileTraitsINSA_13SM90_TMA_LOADENSA_14ComposedLayoutINSA_7SwizzleILi3ELi4ELi3EEENSA_18smem_ptr_flag_bitsILi16EEENST_INSB_IJSH_NSC_ILi8EEEEEENSB_IJSD_SH_EEEEEEEvEENS11_INSA_20SM90_TMA_LOAD_IM2COLES1C_vEEEENS_8epilogue10collective18CollectiveEpilogueINS1H_23Sm100TmaWarpSpecializedILi3ELi2ELi32ELb1ELb0EEEJSJ_NSB_IJNST_ISG_SD_EENST_INSC_ILi32EEESD_EEEEESK_NSB_IJlNSB_IJSD_llEEESU_EEESK_S1R_NS1H_6fusion15FusionCallbacksIS1L_NS1S_17LinearCombinationISK_fSK_fLNS_15FloatRoundStyleE2EEESJ_S1P_JEEENSA_5SM1004TMEM4LOAD26SM100_TMEM_LOAD_32dp32b32xES12_NS13_INS14_ILi2ELi4ELi3EEES17_NST_INSB_IJS18_S1N_EEENSB_IJS1N_SD_EEEEEEENSA_39AutoVectorizingCopyWithAssumedAlignmentILi128EEENSA_14SM90_TMA_STOREES26_S28_S28_EEEvvEEEEvNT_6ParamsE:
	.zero		2944


//--------------------- SYMBOLS --------------------------

	.type		.nv.reservedSmem.offset0,@object
	.size		.nv.reservedSmem.offset0,0x4
	.type		.nv.reservedSmem.cap,@object
	.size		.nv.reservedSmem.cap,0x4
	.type		__assertfail,@function
